//
// Generated by NVIDIA NVVM Compiler
//
// Compiler Build ID: CL-36424714
// Cuda compilation tools, release 13.0, V13.0.88
// Based on NVVM 20.0.0
//

.version 9.0
.target sm_100
.address_size 64

	// .globl	_Z9gemm_wmmaPK6__halfS1_PS_ffiii
// _ZZ9gemm_wmmaPK6__halfS1_PS_ffiiiE13shared_result has been demoted
// _ZZ9gemm_wmmaPK6__halfS1_PS_ffiiiE8shared_A has been demoted
// _ZZ9gemm_wmmaPK6__halfS1_PS_ffiiiE8shared_B has been demoted
// _ZZ9gemm_wmmaPK6__halfS1_PS_ffiiiE8shared_C has been demoted

.visible .entry _Z9gemm_wmmaPK6__halfS1_PS_ffiii(
	.param .u64 .ptr .align 1 _Z9gemm_wmmaPK6__halfS1_PS_ffiii_param_0,
	.param .u64 .ptr .align 1 _Z9gemm_wmmaPK6__halfS1_PS_ffiii_param_1,
	.param .u64 .ptr .align 1 _Z9gemm_wmmaPK6__halfS1_PS_ffiii_param_2,
	.param .f32 _Z9gemm_wmmaPK6__halfS1_PS_ffiii_param_3,
	.param .f32 _Z9gemm_wmmaPK6__halfS1_PS_ffiii_param_4,
	.param .u32 _Z9gemm_wmmaPK6__halfS1_PS_ffiii_param_5,
	.param .u32 _Z9gemm_wmmaPK6__halfS1_PS_ffiii_param_6,
	.param .u32 _Z9gemm_wmmaPK6__halfS1_PS_ffiii_param_7
)
{
	.reg .pred 	%p<81>;
	.reg .b16 	%rs<25>;
	.reg .b32 	%r<227>;
	.reg .b32 	%f<141>;
	.reg .b64 	%rd<39>;
	// demoted variable
	.shared .align 4 .b8 _ZZ9gemm_wmmaPK6__halfS1_PS_ffiiiE13shared_result[1024];
	// demoted variable
	.shared .align 2 .b8 _ZZ9gemm_wmmaPK6__halfS1_PS_ffiiiE8shared_A[512];
	// demoted variable
	.shared .align 2 .b8 _ZZ9gemm_wmmaPK6__halfS1_PS_ffiiiE8shared_B[512];
	// demoted variable
	.shared .align 4 .b8 _ZZ9gemm_wmmaPK6__halfS1_PS_ffiiiE8shared_C[1024];
	ld.param.u64 	%rd4, [_Z9gemm_wmmaPK6__halfS1_PS_ffiii_param_0];
	ld.param.u64 	%rd5, [_Z9gemm_wmmaPK6__halfS1_PS_ffiii_param_1];
	ld.param.u64 	%rd6, [_Z9gemm_wmmaPK6__halfS1_PS_ffiii_param_2];
	ld.param.u32 	%r108, [_Z9gemm_wmmaPK6__halfS1_PS_ffiii_param_5];
	ld.param.u32 	%r111, [_Z9gemm_wmmaPK6__halfS1_PS_ffiii_param_6];
	ld.param.u32 	%r110, [_Z9gemm_wmmaPK6__halfS1_PS_ffiii_param_7];
	cvta.to.global.u64 	%rd1, %rd6;
	mov.u32 	%r112, %ctaid.y;
	mov.u32 	%r113, %ctaid.x;
	shl.b32 	%r1, %r112, 4;
	shl.b32 	%r2, %r113, 4;
	setp.ge.s32 	%p1, %r1, %r108;
	setp.ge.s32 	%p2, %r2, %r111;
	or.pred  	%p3, %p1, %p2;
	@%p3 bra 	$L__BB0_73;
	setp.gt.s32 	%p4, %r110, 0;
	mov.f32 	%f118, 0f00000000;
	mov.f32 	%f119, %f118;
	mov.f32 	%f120, %f118;
	mov.f32 	%f121, %f118;
	mov.f32 	%f122, %f118;
	mov.f32 	%f123, %f118;
	mov.f32 	%f124, %f118;
	mov.f32 	%f125, %f118;
	@%p4 bra 	$L__BB0_2;
	bra.uni 	$L__BB0_22;
$L__BB0_2:
	mov.u32 	%r3, %tid.y;
	mov.u32 	%r4, %tid.x;
	mov.u32 	%r5, %ntid.x;
	mov.u32 	%r6, %ntid.y;
	cvta.to.global.u64 	%rd2, %rd5;
	cvta.to.global.u64 	%rd3, %rd4;
	mov.b32 	%r207, 0;
	mov.f32 	%f125, 0f00000000;
	mov.f32 	%f124, %f125;
	mov.f32 	%f123, %f125;
	mov.f32 	%f122, %f125;
	mov.f32 	%f121, %f125;
	mov.f32 	%f120, %f125;
	mov.f32 	%f119, %f125;
	mov.f32 	%f118, %f125;
$L__BB0_3:
	shl.b32 	%r8, %r207, 4;
	setp.ge.s32 	%p5, %r8, %r110;
	@%p5 bra 	$L__BB0_22;
	setp.gt.u32 	%p6, %r3, 15;
	@%p6 bra 	$L__BB0_21;
	mov.u32 	%r208, %r3;
$L__BB0_6:
	setp.gt.u32 	%p7, %r4, 15;
	@%p7 bra 	$L__BB0_12;
	add.s32 	%r10, %r208, %r1;
	mul.lo.s32 	%r11, %r10, %r110;
	shl.b32 	%r12, %r208, 4;
	mov.u32 	%r209, %r4;
$L__BB0_8:
	setp.ge.s32 	%p8, %r10, %r108;
	add.s32 	%r14, %r209, %r8;
	setp.ge.s32 	%p9, %r14, %r110;
	or.pred  	%p10, %p8, %p9;
	@%p10 bra 	$L__BB0_10;
	add.s32 	%r116, %r14, %r11;
	mul.wide.u32 	%rd7, %r116, 2;
	add.s64 	%rd8, %rd3, %rd7;
	ld.global.u16 	%rs23, [%rd8];
	bra.uni 	$L__BB0_11;
$L__BB0_10:
	mov.f32 	%f67, 0f00000000;
	// begin inline asm
	{  cvt.rn.f16.f32 %rs23, %f67;}

	// end inline asm
$L__BB0_11:
	add.s32 	%r117, %r12, %r209;
	shl.b32 	%r118, %r117, 1;
	mov.u32 	%r119, _ZZ9gemm_wmmaPK6__halfS1_PS_ffiiiE8shared_A;
	add.s32 	%r120, %r119, %r118;
	st.shared.u16 	[%r120], %rs23;
	add.s32 	%r209, %r209, %r5;
	setp.lt.u32 	%p11, %r209, 16;
	@%p11 bra 	$L__BB0_8;
$L__BB0_12:
	add.s32 	%r208, %r208, %r6;
	setp.lt.u32 	%p12, %r208, 16;
	@%p12 bra 	$L__BB0_6;
	mov.u32 	%r210, %r3;
$L__BB0_14:
	setp.gt.u32 	%p13, %r4, 15;
	@%p13 bra 	$L__BB0_20;
	add.s32 	%r18, %r210, %r8;
	mul.lo.s32 	%r19, %r18, %r111;
	shl.b32 	%r20, %r210, 4;
	mov.u32 	%r211, %r4;
$L__BB0_16:
	setp.ge.s32 	%p14, %r18, %r110;
	add.s32 	%r22, %r211, %r2;
	setp.ge.s32 	%p15, %r22, %r111;
	or.pred  	%p16, %p14, %p15;
	@%p16 bra 	$L__BB0_18;
	add.s32 	%r121, %r22, %r19;
	mul.wide.s32 	%rd9, %r121, 2;
	add.s64 	%rd10, %rd2, %rd9;
	ld.global.u16 	%rs24, [%rd10];
	bra.uni 	$L__BB0_19;
$L__BB0_18:
	mov.f32 	%f68, 0f00000000;
	// begin inline asm
	{  cvt.rn.f16.f32 %rs24, %f68;}

	// end inline asm
$L__BB0_19:
	add.s32 	%r122, %r20, %r211;
	shl.b32 	%r123, %r122, 1;
	mov.u32 	%r124, _ZZ9gemm_wmmaPK6__halfS1_PS_ffiiiE8shared_B;
	add.s32 	%r125, %r124, %r123;
	st.shared.u16 	[%r125], %rs24;
	add.s32 	%r211, %r211, %r5;
	setp.lt.u32 	%p17, %r211, 16;
	@%p17 bra 	$L__BB0_16;
$L__BB0_20:
	add.s32 	%r210, %r210, %r6;
	setp.lt.u32 	%p18, %r210, 16;
	@%p18 bra 	$L__BB0_14;
$L__BB0_21:
	bar.sync 	0;
	mov.u32 	%r126, _ZZ9gemm_wmmaPK6__halfS1_PS_ffiiiE8shared_A;
	mov.b32 	%r127, 16;
	wmma.load.a.sync.aligned.row.m16n16k16.shared.f16 	{%r128, %r129, %r130, %r131, %r132, %r133, %r134, %r135}, [%r126], %r127;
	mov.u32 	%r136, _ZZ9gemm_wmmaPK6__halfS1_PS_ffiiiE8shared_B;
	wmma.load.b.sync.aligned.row.m16n16k16.shared.f16 	{%r137, %r138, %r139, %r140, %r141, %r142, %r143, %r144}, [%r136], %r127;
	wmma.mma.sync.aligned.row.row.m16n16k16.f32.f32 {%f118, %f119, %f120, %f121, %f122, %f123, %f124, %f125}, {%r128, %r129, %r130, %r131, %r132, %r133, %r134, %r135}, {%r137, %r138, %r139, %r140, %r141, %r142, %r143, %r144}, {%f118, %f119, %f120, %f121, %f122, %f123, %f124, %f125};
	bar.sync 	0;
	add.s32 	%r207, %r207, 1;
	add.s32 	%r145, %r110, 15;
	shr.u32 	%r146, %r145, 4;
	setp.ne.s32 	%p19, %r207, %r146;
	@%p19 bra 	$L__BB0_3;
$L__BB0_22:
	ld.param.f32 	%f108, [_Z9gemm_wmmaPK6__halfS1_PS_ffiii_param_4];
	setp.eq.f32 	%p20, %f108, 0f00000000;
	@%p20 bra 	$L__BB0_48;
	mov.u32 	%r212, %tid.y;
	setp.gt.u32 	%p21, %r212, 15;
	@%p21 bra 	$L__BB0_47;
	mov.u32 	%r27, %tid.x;
	mov.u32 	%r28, %ntid.x;
	mov.u32 	%r29, %ntid.y;
	add.s32 	%r30, %r27, %r28;
	max.u32 	%r147, %r30, 16;
	setp.lt.u32 	%p22, %r30, 16;
	selp.u32 	%r148, 1, 0, %p22;
	add.s32 	%r149, %r30, %r148;
	sub.s32 	%r150, %r147, %r149;
	div.u32 	%r151, %r150, %r28;
	add.s32 	%r31, %r151, %r148;
	and.b32  	%r32, %r31, 3;
	add.s32 	%r33, %r27, %r2;
	add.s32 	%r34, %r33, %r28;
	add.s32 	%r35, %r30, %r28;
	add.s32 	%r36, %r34, %r28;
	add.s32 	%r37, %r35, %r28;
$L__BB0_25:
	setp.gt.u32 	%p23, %r27, 15;
	@%p23 bra 	$L__BB0_46;
	setp.eq.s32 	%p24, %r32, 3;
	add.s32 	%r39, %r212, %r1;
	mul.lo.s32 	%r40, %r39, %r111;
	shl.b32 	%r41, %r212, 4;
	mov.u32 	%r213, %r27;
	@%p24 bra 	$L__BB0_36;
	setp.ge.s32 	%p25, %r39, %r108;
	setp.ge.s32 	%p26, %r33, %r111;
	mov.f32 	%f126, 0f00000000;
	or.pred  	%p27, %p25, %p26;
	@%p27 bra 	$L__BB0_29;
	add.s32 	%r152, %r33, %r40;
	mul.wide.u32 	%rd11, %r152, 2;
	add.s64 	%rd12, %rd1, %rd11;
	ld.global.u16 	%rs9, [%rd12];
	// begin inline asm
	{  cvt.f32.f16 %f126, %rs9;}

	// end inline asm
$L__BB0_29:
	setp.eq.s32 	%p28, %r32, 0;
	add.s32 	%r153, %r41, %r27;
	shl.b32 	%r154, %r153, 2;
	mov.u32 	%r155, _ZZ9gemm_wmmaPK6__halfS1_PS_ffiiiE8shared_C;
	add.s32 	%r42, %r155, %r154;
	st.shared.f32 	[%r42], %f126;
	mov.u32 	%r213, %r30;
	@%p28 bra 	$L__BB0_36;
	setp.ge.s32 	%p29, %r39, %r108;
	setp.ge.s32 	%p30, %r34, %r111;
	mov.f32 	%f127, 0f00000000;
	or.pred  	%p31, %p29, %p30;
	@%p31 bra 	$L__BB0_32;
	add.s32 	%r156, %r34, %r40;
	mul.wide.u32 	%rd13, %r156, 2;
	add.s64 	%rd14, %rd1, %rd13;
	ld.global.u16 	%rs10, [%rd14];
	// begin inline asm
	{  cvt.f32.f16 %f127, %rs10;}

	// end inline asm
$L__BB0_32:
	setp.eq.s32 	%p32, %r32, 1;
	shl.b32 	%r43, %r28, 2;
	add.s32 	%r44, %r42, %r43;
	st.shared.f32 	[%r44], %f127;
	mov.u32 	%r213, %r35;
	@%p32 bra 	$L__BB0_36;
	setp.ge.s32 	%p34, %r36, %r111;
	mov.f32 	%f128, 0f00000000;
	or.pred  	%p35, %p29, %p34;
	@%p35 bra 	$L__BB0_35;
	add.s32 	%r157, %r36, %r40;
	mul.wide.u32 	%rd15, %r157, 2;
	add.s64 	%rd16, %rd1, %rd15;
	ld.global.u16 	%rs11, [%rd16];
	// begin inline asm
	{  cvt.f32.f16 %f128, %rs11;}

	// end inline asm
$L__BB0_35:
	add.s32 	%r158, %r44, %r43;
	st.shared.f32 	[%r158], %f128;
	mov.u32 	%r213, %r37;
$L__BB0_36:
	setp.lt.u32 	%p36, %r31, 3;
	@%p36 bra 	$L__BB0_46;
$L__BB0_37:
	setp.ge.s32 	%p37, %r39, %r108;
	add.s32 	%r47, %r213, %r2;
	setp.ge.s32 	%p38, %r47, %r111;
	mov.f32 	%f129, 0f00000000;
	or.pred  	%p39, %p37, %p38;
	@%p39 bra 	$L__BB0_39;
	add.s32 	%r159, %r47, %r40;
	mul.wide.u32 	%rd17, %r159, 2;
	add.s64 	%rd18, %rd1, %rd17;
	ld.global.u16 	%rs12, [%rd18];
	// begin inline asm
	{  cvt.f32.f16 %f129, %rs12;}

	// end inline asm
$L__BB0_39:
	add.s32 	%r160, %r41, %r213;
	shl.b32 	%r161, %r160, 2;
	mov.u32 	%r162, _ZZ9gemm_wmmaPK6__halfS1_PS_ffiiiE8shared_C;
	add.s32 	%r48, %r162, %r161;
	st.shared.f32 	[%r48], %f129;
	add.s32 	%r49, %r47, %r28;
	setp.ge.s32 	%p41, %r49, %r111;
	mov.f32 	%f130, 0f00000000;
	or.pred  	%p42, %p37, %p41;
	@%p42 bra 	$L__BB0_41;
	add.s32 	%r163, %r49, %r40;
	mul.wide.u32 	%rd19, %r163, 2;
	add.s64 	%rd20, %rd1, %rd19;
	ld.global.u16 	%rs13, [%rd20];
	// begin inline asm
	{  cvt.f32.f16 %f130, %rs13;}

	// end inline asm
$L__BB0_41:
	shl.b32 	%r50, %r28, 2;
	add.s32 	%r51, %r48, %r50;
	st.shared.f32 	[%r51], %f130;
	add.s32 	%r52, %r49, %r28;
	setp.ge.s32 	%p44, %r52, %r111;
	mov.f32 	%f131, 0f00000000;
	or.pred  	%p45, %p37, %p44;
	@%p45 bra 	$L__BB0_43;
	add.s32 	%r164, %r52, %r40;
	mul.wide.u32 	%rd21, %r164, 2;
	add.s64 	%rd22, %rd1, %rd21;
	ld.global.u16 	%rs14, [%rd22];
	// begin inline asm
	{  cvt.f32.f16 %f131, %rs14;}

	// end inline asm
$L__BB0_43:
	add.s32 	%r53, %r51, %r50;
	st.shared.f32 	[%r53], %f131;
	add.s32 	%r54, %r52, %r28;
	setp.ge.s32 	%p47, %r54, %r111;
	mov.f32 	%f132, 0f00000000;
	or.pred  	%p48, %p37, %p47;
	@%p48 bra 	$L__BB0_45;
	add.s32 	%r165, %r54, %r40;
	mul.wide.u32 	%rd23, %r165, 2;
	add.s64 	%rd24, %rd1, %rd23;
	ld.global.u16 	%rs15, [%rd24];
	// begin inline asm
	{  cvt.f32.f16 %f132, %rs15;}

	// end inline asm
$L__BB0_45:
	add.s32 	%r166, %r53, %r50;
	st.shared.f32 	[%r166], %f132;
	add.s32 	%r213, %r50, %r213;
	setp.lt.u32 	%p49, %r213, 16;
	@%p49 bra 	$L__BB0_37;
$L__BB0_46:
	add.s32 	%r212, %r212, %r29;
	setp.lt.u32 	%p50, %r212, 16;
	@%p50 bra 	$L__BB0_25;
$L__BB0_47:
	ld.param.f32 	%f109, [_Z9gemm_wmmaPK6__halfS1_PS_ffiii_param_4];
	ld.param.f32 	%f107, [_Z9gemm_wmmaPK6__halfS1_PS_ffiii_param_3];
	bar.sync 	0;
	mov.u32 	%r167, _ZZ9gemm_wmmaPK6__halfS1_PS_ffiiiE8shared_C;
	mov.b32 	%r168, 16;
	wmma.load.c.sync.aligned.row.m16n16k16.shared.f32 	{%f83, %f84, %f85, %f86, %f87, %f88, %f89, %f90}, [%r167], %r168;
	mul.f32 	%f91, %f109, %f83;
	fma.rn.f32 	%f133, %f107, %f118, %f91;
	mul.f32 	%f92, %f109, %f84;
	fma.rn.f32 	%f134, %f107, %f119, %f92;
	mul.f32 	%f93, %f109, %f85;
	fma.rn.f32 	%f135, %f107, %f120, %f93;
	mul.f32 	%f94, %f109, %f86;
	fma.rn.f32 	%f136, %f107, %f121, %f94;
	mul.f32 	%f95, %f109, %f87;
	fma.rn.f32 	%f137, %f107, %f122, %f95;
	mul.f32 	%f96, %f109, %f88;
	fma.rn.f32 	%f138, %f107, %f123, %f96;
	mul.f32 	%f97, %f109, %f89;
	fma.rn.f32 	%f139, %f107, %f124, %f97;
	mul.f32 	%f98, %f109, %f90;
	fma.rn.f32 	%f140, %f107, %f125, %f98;
	bra.uni 	$L__BB0_49;
$L__BB0_48:
	ld.param.f32 	%f106, [_Z9gemm_wmmaPK6__halfS1_PS_ffiii_param_3];
	mul.f32 	%f133, %f106, %f118;
	mul.f32 	%f134, %f106, %f119;
	mul.f32 	%f135, %f106, %f120;
	mul.f32 	%f136, %f106, %f121;
	mul.f32 	%f137, %f106, %f122;
	mul.f32 	%f138, %f106, %f123;
	mul.f32 	%f139, %f106, %f124;
	mul.f32 	%f140, %f106, %f125;
$L__BB0_49:
	mov.u32 	%r169, _ZZ9gemm_wmmaPK6__halfS1_PS_ffiiiE13shared_result;
	mov.b32 	%r170, 16;
	wmma.store.d.sync.aligned.row.m16n16k16.shared.f32 	[%r169], {%f133, %f134, %f135, %f136, %f137, %f138, %f139, %f140}, %r170;
	bar.sync 	0;
	mov.u32 	%r215, %tid.y;
	setp.gt.u32 	%p51, %r215, 15;
	@%p51 bra 	$L__BB0_73;
	mov.u32 	%r58, %tid.x;
	mov.u32 	%r59, %ntid.x;
	mov.u32 	%r60, %ntid.y;
	add.s32 	%r61, %r58, %r59;
	max.u32 	%r171, %r61, 16;
	setp.lt.u32 	%p52, %r61, 16;
	selp.u32 	%r172, 1, 0, %p52;
	add.s32 	%r173, %r61, %r172;
	sub.s32 	%r174, %r171, %r173;
	div.u32 	%r175, %r174, %r59;
	add.s32 	%r62, %r175, %r172;
	and.b32  	%r63, %r62, 3;
	add.s32 	%r64, %r58, %r2;
	add.s32 	%r65, %r64, %r59;
	add.s32 	%r66, %r61, %r59;
	add.s32 	%r67, %r65, %r59;
	add.s32 	%r68, %r66, %r59;
	mad.lo.s32 	%r69, %r59, 12, %r169;
	shl.b32 	%r70, %r59, 2;
$L__BB0_51:
	setp.gt.u32 	%p53, %r58, 15;
	@%p53 bra 	$L__BB0_72;
	setp.eq.s32 	%p54, %r63, 3;
	add.s32 	%r72, %r215, %r1;
	shl.b32 	%r73, %r215, 4;
	mul.lo.s32 	%r74, %r72, %r111;
	mov.u32 	%r216, %r58;
	@%p54 bra 	$L__BB0_61;
	setp.ge.s32 	%p55, %r72, %r108;
	setp.ge.s32 	%p56, %r64, %r111;
	or.pred  	%p57, %p55, %p56;
	@%p57 bra 	$L__BB0_55;
	add.s32 	%r177, %r73, %r58;
	shl.b32 	%r178, %r177, 2;
	add.s32 	%r180, %r169, %r178;
	ld.shared.f32 	%f99, [%r180];
	// begin inline asm
	{  cvt.rn.f16.f32 %rs16, %f99;}

	// end inline asm
	add.s32 	%r181, %r64, %r74;
	mul.wide.u32 	%rd25, %r181, 2;
	add.s64 	%rd26, %rd1, %rd25;
	st.global.u16 	[%rd26], %rs16;
$L__BB0_55:
	setp.eq.s32 	%p58, %r63, 0;
	mov.u32 	%r216, %r61;
	@%p58 bra 	$L__BB0_61;
	setp.ge.s32 	%p59, %r72, %r108;
	setp.ge.s32 	%p60, %r65, %r111;
	or.pred  	%p61, %p59, %p60;
	@%p61 bra 	$L__BB0_58;
	add.s32 	%r182, %r73, %r61;
	shl.b32 	%r183, %r182, 2;
	add.s32 	%r185, %r169, %r183;
	ld.shared.f32 	%f100, [%r185];
	// begin inline asm
	{  cvt.rn.f16.f32 %rs17, %f100;}

	// end inline asm
	add.s32 	%r186, %r65, %r74;
	mul.wide.u32 	%rd27, %r186, 2;
	add.s64 	%rd28, %rd1, %rd27;
	st.global.u16 	[%rd28], %rs17;
$L__BB0_58:
	setp.eq.s32 	%p62, %r63, 1;
	mov.u32 	%r216, %r66;
	@%p62 bra 	$L__BB0_61;
	setp.ge.s32 	%p63, %r72, %r108;
	setp.ge.s32 	%p64, %r67, %r111;
	or.pred  	%p65, %p63, %p64;
	mov.u32 	%r216, %r68;
	@%p65 bra 	$L__BB0_61;
	add.s32 	%r187, %r73, %r66;
	shl.b32 	%r188, %r187, 2;
	add.s32 	%r190, %r169, %r188;
	ld.shared.f32 	%f101, [%r190];
	// begin inline asm
	{  cvt.rn.f16.f32 %rs18, %f101;}

	// end inline asm
	add.s32 	%r191, %r67, %r74;
	mul.wide.u32 	%rd29, %r191, 2;
	add.s64 	%rd30, %rd1, %rd29;
	st.global.u16 	[%rd30], %rs18;
	mov.u32 	%r216, %r68;
$L__BB0_61:
	setp.lt.u32 	%p66, %r62, 3;
	@%p66 bra 	$L__BB0_72;
	shl.b32 	%r192, %r215, 6;
	shl.b32 	%r193, %r216, 2;
	add.s32 	%r225, %r192, %r193;
	add.s32 	%r217, %r2, %r216;
	add.s32 	%r224, %r217, %r59;
	add.s32 	%r223, %r224, %r74;
	shl.b32 	%r194, %r59, 1;
	add.s32 	%r222, %r217, %r194;
	add.s32 	%r221, %r222, %r74;
	mad.lo.s32 	%r220, %r59, 3, %r217;
	add.s32 	%r219, %r220, %r74;
	add.s32 	%r218, %r217, %r74;
$L__BB0_63:
	setp.ge.s32 	%p67, %r72, %r108;
	setp.ge.s32 	%p68, %r217, %r111;
	or.pred  	%p69, %p67, %p68;
	@%p69 bra 	$L__BB0_65;
	add.s32 	%r196, %r169, %r225;
	ld.shared.f32 	%f102, [%r196];
	// begin inline asm
	{  cvt.rn.f16.f32 %rs19, %f102;}

	// end inline asm
	mul.wide.u32 	%rd31, %r218, 2;
	add.s64 	%rd32, %rd1, %rd31;
	st.global.u16 	[%rd32], %rs19;
$L__BB0_65:
	setp.ge.s32 	%p71, %r224, %r111;
	or.pred  	%p72, %p67, %p71;
	@%p72 bra 	$L__BB0_67;
	add.s32 	%r198, %r169, %r70;
	add.s32 	%r199, %r198, %r225;
	ld.shared.f32 	%f103, [%r199];
	// begin inline asm
	{  cvt.rn.f16.f32 %rs20, %f103;}

	// end inline asm
	mul.wide.u32 	%rd33, %r223, 2;
	add.s64 	%rd34, %rd1, %rd33;
	st.global.u16 	[%rd34], %rs20;
$L__BB0_67:
	add.s32 	%r95, %r216, %r59;
	setp.ge.s32 	%p74, %r222, %r111;
	or.pred  	%p75, %p67, %p74;
	@%p75 bra 	$L__BB0_69;
	shl.b32 	%r200, %r59, 3;
	add.s32 	%r202, %r169, %r200;
	add.s32 	%r203, %r202, %r225;
	ld.shared.f32 	%f104, [%r203];
	// begin inline asm
	{  cvt.rn.f16.f32 %rs21, %f104;}

	// end inline asm
	mul.wide.u32 	%rd35, %r221, 2;
	add.s64 	%rd36, %rd1, %rd35;
	st.global.u16 	[%rd36], %rs21;
$L__BB0_69:
	add.s32 	%r96, %r95, %r59;
	setp.ge.s32 	%p77, %r220, %r111;
	or.pred  	%p78, %p67, %p77;
	@%p78 bra 	$L__BB0_71;
	add.s32 	%r204, %r69, %r225;
	ld.shared.f32 	%f105, [%r204];
	// begin inline asm
	{  cvt.rn.f16.f32 %rs22, %f105;}

	// end inline asm
	mul.wide.u32 	%rd37, %r219, 2;
	add.s64 	%rd38, %rd1, %rd37;
	st.global.u16 	[%rd38], %rs22;
$L__BB0_71:
	add.s32 	%r205, %r96, %r59;
	add.s32 	%r216, %r205, %r59;
	shl.b32 	%r206, %r59, 4;
	add.s32 	%r225, %r225, %r206;
	add.s32 	%r224, %r224, %r70;
	add.s32 	%r223, %r223, %r70;
	add.s32 	%r222, %r222, %r70;
	add.s32 	%r221, %r221, %r70;
	add.s32 	%r220, %r220, %r70;
	add.s32 	%r219, %r219, %r70;
	add.s32 	%r218, %r218, %r70;
	add.s32 	%r217, %r217, %r70;
	setp.lt.u32 	%p79, %r216, 16;
	@%p79 bra 	$L__BB0_63;
$L__BB0_72:
	add.s32 	%r215, %r215, %r60;
	setp.lt.u32 	%p80, %r215, 16;
	@%p80 bra 	$L__BB0_51;
$L__BB0_73:
	ret;

}


// ===== COMPILED SASS (sm_100) =====

	.target	sm_100

	.elftype	@"ET_EXEC"


//--------------------- .note.nv.tkinfo           --------------------------
	.section	.note.nv.tkinfo,"",@"SHT_NOTE"
	.sectionflags	@"SHF_NOTE_NV_TKINFO"
	.tkinfo
        /*0018*/ 	.word	0x00000002
        /*0030*/ 	.string	""
        /*0030*/ 	.string	"ptxas"
        /*0030*/ 	.string	"Cuda compilation tools, release 13.0, V13.0.88"
        /*0030*/ 	.string	"Build cuda_13.0.r13.0/compiler.36424714_0"
        /*0030*/ 	.string	"-arch sm_100 -m 64 "



//--------------------- .note.nv.cuinfo           --------------------------
	.section	.note.nv.cuinfo,"",@"SHT_NOTE"
	.sectionflags	@"SHF_NOTE_NV_CUINFO"
        /*0018*/ 	.short	0x0002
        /*001a*/ 	.short	0x0064
        /*001c*/ 	.short	0x0082
	.zero		2


//--------------------- .nv.info                  --------------------------
	.section	.nv.info,"",@"SHT_CUDA_INFO"
	.align	4


	//----- nvinfo : EIATTR_REGCOUNT
	.align		4
        /*0000*/ 	.byte	0x04, 0x2f
        /*0002*/ 	.short	(.L_1 - .L_0)
	.align		4
.L_0:
        /*0004*/ 	.word	index@(_Z9gemm_wmmaPK6__halfS1_PS_ffiii)
        /*0008*/ 	.word	0x00000020


	//----- nvinfo : EIATTR_FRAME_SIZE
	.align		4
.L_1:
        /*000c*/ 	.byte	0x04, 0x11
        /*000e*/ 	.short	(.L_3 - .L_2)
	.align		4
.L_2:
        /*0010*/ 	.word	index@(_Z9gemm_wmmaPK6__halfS1_PS_ffiii)
        /*0014*/ 	.word	0x00000000


	//----- nvinfo : EIATTR_MIN_STACK_SIZE
	.align		4
.L_3:
        /*0018*/ 	.byte	0x04, 0x12
        /*001a*/ 	.short	(.L_5 - .L_4)
	.align		4
.L_4:
        /*001c*/ 	.word	index@(_Z9gemm_wmmaPK6__halfS1_PS_ffiii)
        /*0020*/ 	.word	0x00000000
.L_5:


//--------------------- .nv.compat                --------------------------
	.section	.nv.compat,"",@"SHT_CUDA_COMPAT_INFO"
	.align	4
        /*0000*/ 	.byte	0x02, 0x09, 0x00, 0x00, 0x02, 0x02, 0x01, 0x00, 0x02, 0x05, 0x05, 0x00, 0x03, 0x07, 0x01, 0x01
        /*0010*/ 	.byte	0x02, 0x03, 0x00, 0x00, 0x02, 0x06, 0x01, 0x00, 0x04, 0x0b, 0x08, 0x00, 0x09, 0x00, 0x00, 0x00
        /*0020*/ 	.byte	0x00, 0x00, 0x00, 0x00


//--------------------- .nv.info._Z9gemm_wmmaPK6__halfS1_PS_ffiii --------------------------
	.section	.nv.info._Z9gemm_wmmaPK6__halfS1_PS_ffiii,"",@"SHT_CUDA_INFO"
	.sectionflags	@""
	.align	4


	//----- nvinfo : EIATTR_CUDA_API_VERSION
	.align		4
        /*0000*/ 	.byte	0x04, 0x37
        /*0002*/ 	.short	(.L_7 - .L_6)
.L_6:
        /*0004*/ 	.word	0x00000082


	//----- nvinfo : EIATTR_KPARAM_INFO
	.align		4
.L_7:
        /*0008*/ 	.byte	0x04, 0x17
        /*000a*/ 	.short	(.L_9 - .L_8)
.L_8:
        /*000c*/ 	.word	0x00000000
        /*0010*/ 	.short	0x0007
        /*0012*/ 	.short	0x0028
        /*0014*/ 	.byte	0x00, 0xf0, 0x11, 0x00


	//----- nvinfo : EIATTR_KPARAM_INFO
	.align		4
.L_9:
        /*0018*/ 	.byte	0x04, 0x17
        /*001a*/ 	.short	(.L_11 - .L_10)
.L_10:
        /*001c*/ 	.word	0x00000000
        /*0020*/ 	.short	0x0006
        /*0022*/ 	.short	0x0024
        /*0024*/ 	.byte	0x00, 0xf0, 0x11, 0x00


	//----- nvinfo : EIATTR_KPARAM_INFO
	.align		4
.L_11:
        /*0028*/ 	.byte	0x04, 0x17
        /*002a*/ 	.short	(.L_13 - .L_12)
.L_12:
        /*002c*/ 	.word	0x00000000
        /*0030*/ 	.short	0x0005
        /*0032*/ 	.short	0x0020
        /*0034*/ 	.byte	0x00, 0xf0, 0x11, 0x00


	//----- nvinfo : EIATTR_KPARAM_INFO
	.align		4
.L_13:
        /*0038*/ 	.byte	0x04, 0x17
        /*003a*/ 	.short	(.L_15 - .L_14)
.L_14:
        /*003c*/ 	.word	0x00000000
        /*0040*/ 	.short	0x0004
        /*0042*/ 	.short	0x001c
        /*0044*/ 	.byte	0x00, 0xf0, 0x11, 0x00


	//----- nvinfo : EIATTR_KPARAM_INFO
	.align		4
.L_15:
        /*0048*/ 	.byte	0x04, 0x17
        /*004a*/ 	.short	(.L_17 - .L_16)
.L_16:
        /*004c*/ 	.word	0x00000000
        /*0050*/ 	.short	0x0003
        /*0052*/ 	.short	0x0018
        /*0054*/ 	.byte	0x00, 0xf0, 0x11, 0x00


	//----- nvinfo : EIATTR_KPARAM_INFO
	.align		4
.L_17:
        /*0058*/ 	.byte	0x04, 0x17
        /*005a*/ 	.short	(.L_19 - .L_18)
.L_18:
        /*005c*/ 	.word	0x00000000
        /*0060*/ 	.short	0x0002
        /*0062*/ 	.short	0x0010
        /*0064*/ 	.byte	0x00, 0xf5, 0x21, 0x00


	//----- nvinfo : EIATTR_KPARAM_INFO
	.align		4
.L_19:
        /*0068*/ 	.byte	0x04, 0x17
        /*006a*/ 	.short	(.L_21 - .L_20)
.L_20:
        /*006c*/ 	.word	0x00000000
        /*0070*/ 	.short	0x0001
        /*0072*/ 	.short	0x0008
        /*0074*/ 	.byte	0x00, 0xf5, 0x21, 0x00


	//----- nvinfo : EIATTR_KPARAM_INFO
	.align		4
.L_21:
        /*0078*/ 	.byte	0x04, 0x17
        /*007a*/ 	.short	(.L_23 - .L_22)
.L_22:
        /*007c*/ 	.word	0x00000000
        /*0080*/ 	.short	0x0000
        /*0082*/ 	.short	0x0000
        /*0084*/ 	.byte	0x00, 0xf5, 0x21, 0x00


	//----- nvinfo : EIATTR_SPARSE_MMA_MASK
	.align		4
.L_23:
        /*0088*/ 	.byte	0x03, 0x50
        /*008a*/ 	.short	0x0000


	//----- nvinfo : EIATTR_WMMA_USED
	.align		4
        /*008c*/ 	.byte	0x01, 0x2b
	.zero		2


	//----- nvinfo : EIATTR_MAXREG_COUNT
	.align		4
        /*0090*/ 	.byte	0x03, 0x1b
        /*0092*/ 	.short	0x00ff


	//----- nvinfo : EIATTR_NUM_BARRIERS
	.align		4
        /*0094*/ 	.byte	0x02, 0x4c
        /*0096*/ 	.byte	0x01
	.zero		1


	//----- nvinfo : EIATTR_MERCURY_ISA_VERSION
	.align		4
        /*0098*/ 	.byte	0x03, 0x5f
        /*009a*/ 	.short	0x0101


	//----- nvinfo : EIATTR_INT_WARP_WIDE_INSTR_OFFSETS
	.align		4
        /*009c*/ 	.byte	0x04, 0x31
        /*009e*/ 	.short	(.L_25 - .L_24)


	//   ....[0]....
.L_24:
        /*00a0*/ 	.word	0x00001c00


	//   ....[1]....
        /*00a4*/ 	.word	0x00001c60


	//----- nvinfo : EIATTR_VRC_CTA_INIT_COUNT
	.align		4
.L_25:
        /*00a8*/ 	.byte	0x02, 0x4a
	.zero		1
	.zero		1


	//----- nvinfo : EIATTR_EXIT_INSTR_OFFSETS
	.align		4
        /*00ac*/ 	.byte	0x04, 0x1c
        /*00ae*/ 	.short	(.L_27 - .L_26)


	//   ....[0]....
.L_26:
        /*00b0*/ 	.word	0x00000080


	//   ....[1]....
        /*00b4*/ 	.word	0x00001540


	//   ....[2]....
        /*00b8*/ 	.word	0x00001e40


	//----- nvinfo : EIATTR_CRS_STACK_SIZE
	.align		4
.L_27:
        /*00bc*/ 	.byte	0x04, 0x1e
        /*00be*/ 	.short	(.L_29 - .L_28)
.L_28:
        /*00c0*/ 	.word	0x00000000


	//----- nvinfo : EIATTR_CBANK_PARAM_SIZE
	.align		4
.L_29:
        /*00c4*/ 	.byte	0x03, 0x19
        /*00c6*/ 	.short	0x002c


	//----- nvinfo : EIATTR_PARAM_CBANK
	.align		4
        /*00c8*/ 	.byte	0x04, 0x0a
        /*00ca*/ 	.short	(.L_31 - .L_30)
	.align		4
.L_30:
        /*00cc*/ 	.word	index@(.nv.constant0._Z9gemm_wmmaPK6__halfS1_PS_ffiii)
        /*00d0*/ 	.short	0x0380
        /*00d2*/ 	.short	0x002c


	//----- nvinfo : EIATTR_SW_WAR
	.align		4
.L_31:
        /*00d4*/ 	.byte	0x04, 0x36
        /*00d6*/ 	.short	(.L_33 - .L_32)
.L_32:
        /*00d8*/ 	.word	0x00000008
.L_33:


//--------------------- .nv.callgraph             --------------------------
	.section	.nv.callgraph,"",@"SHT_CUDA_CALLGRAPH"
	.align	4
	.sectionentsize	8
	.align		4
        /*0000*/ 	.word	0x00000000
	.align		4
        /*0004*/ 	.word	0xffffffff
	.align		4
        /*0008*/ 	.word	0x00000000
	.align		4
        /*000c*/ 	.word	0xfffffffe
	.align		4
        /*0010*/ 	.word	0x00000000
	.align		4
        /*0014*/ 	.word	0xfffffffd
	.align		4
        /*0018*/ 	.word	0x00000000
	.align		4
        /*001c*/ 	.word	0xfffffffc


//--------------------- .text._Z9gemm_wmmaPK6__halfS1_PS_ffiii --------------------------
	.section	.text._Z9gemm_wmmaPK6__halfS1_PS_ffiii,"ax",@progbits
	.align	128
        .global         _Z9gemm_wmmaPK6__halfS1_PS_ffiii
        .type           _Z9gemm_wmmaPK6__halfS1_PS_ffiii,@function
        .size           _Z9gemm_wmmaPK6__halfS1_PS_ffiii,(.L_x_38 - _Z9gemm_wmmaPK6__halfS1_PS_ffiii)
        .other          _Z9gemm_wmmaPK6__halfS1_PS_ffiii,@"STO_CUDA_ENTRY STV_DEFAULT"
_Z9gemm_wmmaPK6__halfS1_PS_ffiii:
.text._Z9gemm_wmmaPK6__halfS1_PS_ffiii:
[----:B------:R-:W-:Y:S08]  /*0000*/  LDC R1, c[0x0][0x37c] ;  /* 0x0000df00ff017b82 */ /* 0x000ff00000000800 */
[----:B------:R-:W0:Y:S08]  /*0010*/  S2UR UR6, SR_CTAID.X ;  /* 0x00000000000679c3 */ /* 0x000e300000002500 */
[----:B------:R-:W1:Y:S08]  /*0020*/  S2UR UR5, SR_CTAID.Y ;  /* 0x00000000000579c3 */ /* 0x000e700000002600 */
[----:B------:R-:W2:Y:S01]  /*0030*/  LDC.64 R2, c[0x0][0x3a0] ;  /* 0x0000e800ff027b82 */ /* 0x000ea20000000a00 */
[----:B0-----:R-:W-:-:S02]  /*0040*/  USHF.L.U32 UR6, UR6, 0x4, URZ ;  /* 0x0000000406067899 */ /* 0x001fc400080006ff */
[----:B-1----:R-:W-:-:S04]  /*0050*/  USHF.L.U32 UR5, UR5, 0x4, URZ ;  /* 0x0000000405057899 */ /* 0x002fc800080006ff */
[----:B--2---:R-:W-:-:S04]  /*0060*/  ISETP.LE.AND P0, PT, R3, UR6, PT ;  /* 0x0000000603007c0c */ /* 0x004fc8000bf03270 */
[----:B------:R-:W-:-:S13]  /*0070*/  ISETP.LE.OR P0, PT, R2, UR5, P0 ;  /* 0x0000000502007c0c */ /* 0x000fda0008703670 */
[----:B------:R-:W-:Y:S05]  /*0080*/  @P0 EXIT ;  /* 0x000000000000094d */ /* 0x000fea0003800000 */
[----:B------:R-:W0:Y:S01]  /*0090*/  LDCU UR4, c[0x0][0x3a8] ;  /* 0x00007500ff0477ac */ /* 0x000e220008000800 */
[----:B------:R-:W-:Y:S02]  /*00a0*/  CS2R R12, SRZ ;  /* 0x00000000000c7805 */ /* 0x000fe4000001ff00 */
[----:B------:R-:W-:Y:S02]  /*00b0*/  CS2R R14, SRZ ;  /* 0x00000000000e7805 */ /* 0x000fe4000001ff00 */
[----:B------:R-:W-:Y:S02]  /*00c0*/  CS2R R8, SRZ ;  /* 0x0000000000087805 */ /* 0x000fe4000001ff00 */
[----:B------:R-:W-:Y:S01]  /*00d0*/  CS2R R10, SRZ ;  /* 0x00000000000a7805 */ /* 0x000fe2000001ff00 */
[----:B------:R-:W1:Y:S01]  /*00e0*/  LDCU.64 UR10, c[0x0][0x358] ;  /* 0x00006b00ff0a77ac */ /* 0x000e620008000a00 */
[----:B0-----:R-:W-:-:S09]  /*00f0*/  UISETP.GT.AND UP0, UPT, UR4, URZ, UPT ;  /* 0x000000ff0400728c */ /* 0x001fd2000bf04270 */
[----:B-1----:R-:W-:Y:S05]  /*0100*/  BRA.U !UP0, `(.L_x_0) ;  /* 0x0000000508cc7547 */ /* 0x002fea000b800000 */
[----:B------:R-:W0:Y:S01]  /*0110*/  S2R R4, SR_TID.Y ;  /* 0x0000000000047919 */ /* 0x000e220000002200 */
[----:B------:R-:W-:Y:S02]  /*0120*/  CS2R R10, SRZ ;  /* 0x00000000000a7805 */ /* 0x000fe4000001ff00 */
[----:B------:R-:W-:Y:S02]  /*0130*/  CS2R R8, SRZ ;  /* 0x0000000000087805 */ /* 0x000fe4000001ff00 */
[----:B------:R-:W-:Y:S01]  /*0140*/  CS2R R14, SRZ ;  /* 0x00000000000e7805 */ /* 0x000fe2000001ff00 */
[----:B------:R-:W1:Y:S01]  /*0150*/  S2R R0, SR_TID.X ;  /* 0x0000000000007919 */ /* 0x000e620000002100 */
[----:B------:R-:W-:Y:S01]  /*0160*/  CS2R R12, SRZ ;  /* 0x00000000000c7805 */ /* 0x000fe2000001ff00 */
[----:B------:R-:W2:Y:S01]  /*0170*/  LDCU UR12, c[0x0][0x360] ;  /* 0x00006c00ff0c77ac */ /* 0x000ea20008000800 */
[----:B------:R-:W3:Y:S01]  /*0180*/  LDCU UR13, c[0x0][0x364] ;  /* 0x00006c80ff0d77ac */ /* 0x000ee20008000800 */
[----:B------:R-:W-:-:S05]  /*0190*/  UMOV UR4, URZ ;  /* 0x000000ff00047c82 */ /* 0x000fca0008000000 */
.L_x_18:
[----:B------:R-:W4:Y:S01]  /*01a0*/  LDCU UR8, c[0x0][0x3a8] ;  /* 0x00007500ff0877ac */ /* 0x000f220008000800 */
[----:B------:R-:W-:-:S04]  /*01b0*/  USHF.L.U32 UR7, UR4, 0x4, URZ ;  /* 0x0000000404077899 */ /* 0x000fc800080006ff */
[----:B----4-:R-:W-:-:S09]  /*01c0*/  UISETP.GE.AND UP0, UPT, UR7, UR8, UPT ;  /* 0x000000080700728c */ /* 0x010fd2000bf06270 */
[----:B------:R-:W-:Y:S05]  /*01d0*/  BRA.U UP0, `(.L_x_0) ;  /* 0x0000000500987547 */ /* 0x000fea000b800000 */
[----:B0-----:R-:W-:Y:S01]  /*01e0*/  ISETP.GT.U32.AND P0, PT, R4, 0xf, PT ;  /* 0x0000000f0400780c */ /* 0x001fe20003f04070 */
[----:B------:R-:W-:-:S12]  /*01f0*/  BSSY.RECONVERGENT B0, `(.L_x_1) ;  /* 0x0000048000007945 */ /* 0x000fd80003800200 */
[----:B------:R-:W-:Y:S05]  /*0200*/  @P0 BRA `(.L_x_2) ;  /* 0x0000000400180947 */ /* 0x000fea0003800000 */
[----:B------:R-:W-:Y:S01]  /*0210*/  BSSY.RECONVERGENT B1, `(.L_x_3) ;  /* 0x0000023000017945 */ /* 0x000fe20003800200 */
[----:B------:R-:W-:-:S07]  /*0220*/  IMAD.MOV.U32 R5, RZ, RZ, R4 ;  /* 0x000000ffff057224 */ /* 0x000fce00078e0004 */
.L_x_10:
[----:B-1----:R-:W-:Y:S01]  /*0230*/  ISETP.GT.U32.AND P0, PT, R0, 0xf, PT ;  /* 0x0000000f0000780c */ /* 0x002fe20003f04070 */
[----:B------:R-:W-:-:S12]  /*0240*/  BSSY.RECONVERGENT B2, `(.L_x_4) ;  /* 0x000001c000027945 */ /* 0x000fd80003800200 */
[----:B------:R-:W-:Y:S05]  /*0250*/  @P0 BRA `(.L_x_5) ;  /* 0x0000000000680947 */ /* 0x000fea0003800000 */
[----:B------:R-:W0:Y:S01]  /*0260*/  S2R R7, SR_CgaCtaId ;  /* 0x0000000000077919 */ /* 0x000e220000008800 */
[----:B------:R-:W1:Y:S01]  /*0270*/  LDC R19, c[0x0][0x3a8] ;  /* 0x0000ea00ff137b82 */ /* 0x000e620000000800 */
[----:B------:R-:W-:Y:S01]  /*0280*/  MOV R6, 0x400 ;  /* 0x0000040000067802 */ /* 0x000fe20000000f00 */
[----:B------:R-:W-:Y:S01]  /*0290*/  VIADD R17, R5, UR5 ;  /* 0x0000000505117c36 */ /* 0x000fe20008000000 */
[----:B------:R-:W-:-:S03]  /*02a0*/  MOV R16, R0 ;  /* 0x0000000000107202 */ /* 0x000fc60000000f00 */
[----:B------:R-:W-:Y:S02]  /*02b0*/  VIADD R6, R6, 0x400 ;  /* 0x0000040006067836 */ /* 0x000fe40000000000 */
[----:B------:R-:W4:Y:S08]  /*02c0*/  LDC R20, c[0x0][0x3a0] ;  /* 0x0000e800ff147b82 */ /* 0x000f300000000800 */
[----:B------:R-:W1:Y:S01]  /*02d0*/  LDC.64 R2, c[0x0][0x380] ;  /* 0x0000e000ff027b82 */ /* 0x000e620000000a00 */
[----:B0-----:R-:W-:-:S07]  /*02e0*/  LEA R18, R7, R6, 0x18 ;  /* 0x0000000607127211 */ /* 0x001fce00078ec0ff */
.L_x_9:
[----:B------:R-:W-:Y:S01]  /*02f0*/  VIADD R6, R16, UR7 ;  /* 0x0000000710067c36 */ /* 0x000fe20008000000 */
[----:B------:R-:W-:Y:S04]  /*0300*/  BSSY.RECONVERGENT B3, `(.L_x_6) ;  /* 0x0000009000037945 */ /* 0x000fe80003800200 */
[----:B-1----:R-:W-:-:S04]  /*0310*/  ISETP.GE.AND P0, PT, R6, R19, PT ;  /* 0x000000130600720c */ /* 0x002fc80003f06270 */
[----:B----4-:R-:W-:-:S13]  /*0320*/  ISETP.GE.OR P0, PT, R17, R20, P0 ;  /* 0x000000141100720c */ /* 0x010fda0000706670 */
[----:B------:R-:W-:Y:S05]  /*0330*/  @P0 BRA `(.L_x_7) ;  /* 0x0000000000100947 */ /* 0x000fea0003800000 */
[----:B------:R-:W-:-:S04]  /*0340*/  IMAD R7, R17, R19, R6 ;  /* 0x0000001311077224 */ /* 0x000fc800078e0206 */
[----:B------:R-:W-:-:S06]  /*0350*/  IMAD.WIDE.U32 R6, R7, 0x2, R2 ;  /* 0x0000000207067825 */ /* 0x000fcc00078e0002 */
[----:B------:R0:W5:Y:S01]  /*0360*/  LDG.E.U16 R6, desc[UR10][R6.64] ;  /* 0x0000000a06067981 */ /* 0x000162000c1e1500 */
[----:B------:R-:W-:Y:S05]  /*0370*/  BRA `(.L_x_8) ;  /* 0x0000000000047947 */ /* 0x000fea0003800000 */
.L_x_7:
[----:B------:R-:W-:-:S07]  /*0380*/  PRMT R6, RZ, 0x7610, R6 ;  /* 0x00007610ff067816 */ /* 0x000fce0000000006 */
.L_x_8:
[----:B--23--:R-:W-:Y:S05]  /*0390*/  BSYNC.RECONVERGENT B3 ;  /* 0x0000000000037941 */ /* 0x00cfea0003800200 */
.L_x_6:
[----:B0-----:R-:W-:Y:S02]  /*03a0*/  IMAD R7, R5, 0x10, R16 ;  /* 0x0000001005077824 */ /* 0x001fe400078e0210 */
[----:B------:R-:W-:-:S03]  /*03b0*/  VIADD R16, R16, UR12 ;  /* 0x0000000c10107c36 */ /* 0x000fc60008000000 */
[----:B------:R-:W-:Y:S02]  /*03c0*/  LEA R7, R7, R18, 0x1 ;  /* 0x0000001207077211 */ /* 0x000fe400078e08ff */
[----:B------:R-:W-:-:S03]  /*03d0*/  ISETP.GE.U32.AND P0, PT, R16, 0x10, PT ;  /* 0x000000101000780c */ /* 0x000fc60003f06070 */
[----:B-----5:R0:W-:Y:S10]  /*03e0*/  STS.U16 [R7], R6 ;  /* 0x0000000607007388 */ /* 0x0201f40000000400 */
[----:B0-----:R-:W-:Y:S05]  /*03f0*/  @!P0 BRA `(.L_x_9) ;  /* 0xfffffffc00bc8947 */ /* 0x001fea000383ffff */
.L_x_5:
[----:B--23--:R-:W-:Y:S05]  /*0400*/  BSYNC.RECONVERGENT B2 ;  /* 0x0000000000027941 */ /* 0x00cfea0003800200 */
.L_x_4:
[----:B------:R-:W-:-:S05]  /*0410*/  VIADD R5, R5, UR13 ;  /* 0x0000000d05057c36 */ /* 0x000fca0008000000 */
[----:B------:R-:W-:-:S13]  /*0420*/  ISETP.GE.U32.AND P0, PT, R5, 0x10, PT ;  /* 0x000000100500780c */ /* 0x000fda0003f06070 */
[----:B------:R-:W-:Y:S05]  /*0430*/  @!P0 BRA `(.L_x_10) ;  /* 0xfffffffc007c8947 */ /* 0x000fea000383ffff */
[----:B------:R-:W-:Y:S05]  /*0440*/  BSYNC.RECONVERGENT B1 ;  /* 0x0000000000017941 */ /* 0x000fea0003800200 */
.L_x_3:
[----:B------:R-:W-:-:S07]  /*0450*/  MOV R5, R4 ;  /* 0x0000000400057202 */ /* 0x000fce0000000f00 */
.L_x_17:
[----:B------:R-:W-:Y:S01]  /*0460*/  ISETP.GT.U32.AND P0, PT, R0, 0xf, PT ;  /* 0x0000000f0000780c */ /* 0x000fe20003f04070 */
[----:B------:R-:W-:-:S12]  /*0470*/  BSSY.RECONVERGENT B1, `(.L_x_11) ;  /* 0x000001c000017945 */ /* 0x000fd80003800200 */
[----:B---3--:R-:W-:Y:S05]  /*0480*/  @P0 BRA `(.L_x_12) ;  /* 0x0000000000680947 */ /* 0x008fea0003800000 */
[----:B------:R-:W0:Y:S01]  /*0490*/  S2R R7, SR_CgaCtaId ;  /* 0x0000000000077919 */ /* 0x000e220000008800 */
[----:B------:R-:W1:Y:S01]  /*04a0*/  LDC R19, c[0x0][0x3a4] ;  /* 0x0000e900ff137b82 */ /* 0x000e620000000800 */
[----:B------:R-:W-:Y:S01]  /*04b0*/  MOV R6, 0x400 ;  /* 0x0000040000067802 */ /* 0x000fe20000000f00 */
[----:B------:R-:W-:Y:S01]  /*04c0*/  VIADD R17, R5, UR7 ;  /* 0x0000000705117c36 */ /* 0x000fe20008000000 */
[----:B------:R-:W-:-:S03]  /*04d0*/  MOV R16, R0 ;  /* 0x0000000000107202 */ /* 0x000fc60000000f00 */
[----:B------:R-:W-:Y:S02]  /*04e0*/  VIADD R6, R6, 0x600 ;  /* 0x0000060006067836 */ /* 0x000fe40000000000 */
[----:B------:R-:W2:Y:S08]  /*04f0*/  LDC R20, c[0x0][0x3a8] ;  /* 0x0000ea00ff147b82 */ /* 0x000eb00000000800 */
[----:B------:R-:W3:Y:S01]  /*0500*/  LDC.64 R2, c[0x0][0x388] ;  /* 0x0000e200ff027b82 */ /* 0x000ee20000000a00 */
[----:B0-----:R-:W-:-:S07]  /*0510*/  LEA R18, R7, R6, 0x18 ;  /* 0x0000000607127211 */ /* 0x001fce00078ec0ff */
.L_x_16:
[----:B------:R-:W-:Y:S01]  /*0520*/  VIADD R6, R16, UR6 ;  /* 0x0000000610067c36 */ /* 0x000fe20008000000 */
[----:B------:R-:W-:Y:S04]  /*0530*/  BSSY.RECONVERGENT B2, `(.L_x_13) ;  /* 0x0000009000027945 */ /* 0x000fe80003800200 */
[----:B-1----:R-:W-:-:S04]  /*0540*/  ISETP.GE.AND P0, PT, R6, R19, PT ;  /* 0x000000130600720c */ /* 0x002fc80003f06270 */
[----:B--2---:R-:W-:-:S13]  /*0550*/  ISETP.GE.OR P0, PT, R17, R20, P0 ;  /* 0x000000141100720c */ /* 0x004fda0000706670 */
[----:B------:R-:W-:Y:S05]  /*0560*/  @P0 BRA `(.L_x_14) ;  /* 0x0000000000100947 */ /* 0x000fea0003800000 */
[----:B------:R-:W-:-:S04]  /*0570*/  IMAD R7, R17, R19, R6 ;  /* 0x0000001311077224 */ /* 0x000fc800078e0206 */
[----:B---3--:R-:W-:-:S06]  /*0580*/  IMAD.WIDE R6, R7, 0x2, R2 ;  /* 0x0000000207067825 */ /* 0x008fcc00078e0202 */
[----:B------:R0:W5:Y:S01]  /*0590*/  LDG.E.U16 R6, desc[UR10][R6.64] ;  /* 0x0000000a06067981 */ /* 0x000162000c1e1500 */
[----:B------:R-:W-:Y:S05]  /*05a0*/  BRA `(.L_x_15) ;  /* 0x0000000000047947 */ /* 0x000fea0003800000 */
.L_x_14:
[----:B------:R-:W-:-:S07]  /*05b0*/  PRMT R6, RZ, 0x7610, R6 ;  /* 0x00007610ff067816 */ /* 0x000fce0000000006 */
.L_x_15:
[----:B------:R-:W-:Y:S05]  /*05c0*/  BSYNC.RECONVERGENT B2 ;  /* 0x0000000000027941 */ /* 0x000fea0003800200 */
.L_x_13:
[----:B0-----:R-:W-:Y:S02]  /*05d0*/  IMAD R7, R5, 0x10, R16 ;  /* 0x0000001005077824 */ /* 0x001fe400078e0210 */
[----:B------:R-:W-:-:S03]  /*05e0*/  VIADD R16, R16, UR12 ;  /* 0x0000000c10107c36 */ /* 0x000fc60008000000 */
[----:B------:R-:W-:Y:S02]  /*05f0*/  LEA R7, R7, R18, 0x1 ;  /* 0x0000001207077211 */ /* 0x000fe400078e08ff */
[----:B------:R-:W-:-:S03]  /*0600*/  ISETP.GE.U32.AND P0, PT, R16, 0x10, PT ;  /* 0x000000101000780c */ /* 0x000fc60003f06070 */
[----:B-----5:R0:W-:Y:S10]  /*0610*/  STS.U16 [R7], R6 ;  /* 0x0000000607007388 */ /* 0x0201f40000000400 */
[----:B0-----:R-:W-:Y:S05]  /*0620*/  @!P0 BRA `(.L_x_16) ;  /* 0xfffffffc00bc8947 */ /* 0x001fea000383ffff */
.L_x_12:
[----:B------:R-:W-:Y:S05]  /*0630*/  BSYNC.RECONVERGENT B1 ;  /* 0x0000000000017941 */ /* 0x000fea0003800200 */
.L_x_11:
[----:B------:R-:W-:-:S05]  /*0640*/  VIADD R5, R5, UR13 ;  /* 0x0000000d05057c36 */ /* 0x000fca0008000000 */
[----:B------:R-:W-:-:S13]  /*0650*/  ISETP.GE.U32.AND P0, PT, R5, 0x10, PT ;  /* 0x000000100500780c */ /* 0x000fda0003f06070 */
[----:B------:R-:W-:Y:S05]  /*0660*/  @!P0 BRA `(.L_x_17) ;  /* 0xfffffffc007c8947 */ /* 0x000fea000383ffff */
.L_x_2:
[----:B--23--:R-:W-:Y:S05]  /*0670*/  BSYNC.RECONVERGENT B0 ;  /* 0x0000000000007941 */ /* 0x00cfea0003800200 */
.L_x_1:
[----:B------:R-:W0:Y:S01]  /*0680*/  S2R R5, SR_LANEID ;  /* 0x0000000000057919 */ /* 0x000e220000000000 */
[----:B------:R-:W2:Y:S01]  /*0690*/  S2UR UR9, SR_CgaCtaId ;  /* 0x00000000000979c3 */ /* 0x000ea20000008800 */
[----:B------:R-:W-:Y:S01]  /*06a0*/  UMOV UR7, 0x400 ;  /* 0x0000040000077882 */ /* 0x000fe20000000000 */
[----:B------:R-:W-:-:S06]  /*06b0*/  UIADD3 UR4, UPT, UPT, UR4, 0x1, URZ ;  /* 0x0000000104047890 */ /* 0x000fcc000fffe0ff */
[----:B------:R-:W-:Y:S01]  /*06c0*/  BAR.SYNC.DEFER_BLOCKING 0x0 ;  /* 0x0000000000007b1d */ /* 0x000fe20000010000 */
[----:B------:R-:W-:Y:S02]  /*06d0*/  UIADD3 UR8, UPT, UPT, UR7, 0x400, URZ ;  /* 0x0000040007087890 */ /* 0x000fe4000fffe0ff */
[----:B------:R-:W-:Y:S02]  /*06e0*/  UIADD3 UR7, UPT, UPT, UR7, 0x600, URZ ;  /* 0x0000060007077890 */ /* 0x000fe4000fffe0ff */
[----:B--2---:R-:W-:Y:S02]  /*06f0*/  ULEA UR8, UR9, UR8, 0x18 ;  /* 0x0000000809087291 */ /* 0x004fe4000f8ec0ff */
[----:B------:R-:W-:Y:S01]  /*0700*/  ULEA UR7, UR9, UR7, 0x18 ;  /* 0x0000000709077291 */ /* 0x000fe2000f8ec0ff */
[----:B0-----:R-:W-:Y:S02]  /*0710*/  SHF.R.U32.HI R2, RZ, 0x3, R5 ;  /* 0x00000003ff027819 */ /* 0x001fe40000011605 */
[----:B------:R-:W-:-:S02]  /*0720*/  LOP3.LUT R3, R5, 0x7, RZ, 0xc0, !PT ;  /* 0x0000000705037812 */ /* 0x000fc400078ec0ff */
[----:B------:R-:W-:Y:S02]  /*0730*/  SHF.L.U32 R6, R2, 0x3, RZ ;  /* 0x0000000302067819 */ /* 0x000fe400000006ff */
[----:B------:R-:W-:Y:S02]  /*0740*/  SHF.R.U32.HI R2, RZ, 0x4, R5 ;  /* 0x00000004ff027819 */ /* 0x000fe40000011605 */
[----:B------:R-:W-:-:S03]  /*0750*/  LOP3.LUT R3, R6, 0x8, R3, 0xe2, !PT ;  /* 0x0000000806037812 */ /* 0x000fc600078ee203 */
[----:B------:R-:W-:-:S04]  /*0760*/  IMAD.SHL.U32 R2, R2, 0x8, RZ ;  /* 0x0000000802027824 */ /* 0x000fc800078e00ff */
[----:B------:R-:W-:-:S05]  /*0770*/  IMAD R2, R3, 0x10, R2 ;  /* 0x0000001003027824 */ /* 0x000fca00078e0202 */
[C---:B------:R-:W-:Y:S02]  /*0780*/  LEA R16, R2.reuse, UR8, 0x1 ;  /* 0x0000000802107c11 */ /* 0x040fe4000f8e08ff */
[----:B------:R-:W-:Y:S01]  /*0790*/  LEA R20, R2, UR7, 0x1 ;  /* 0x0000000702147c11 */ /* 0x000fe2000f8e08ff */
[----:B------:R-:W0:Y:S03]  /*07a0*/  LDCU UR7, c[0x0][0x3a8] ;  /* 0x00007500ff0777ac */ /* 0x000e260008000800 */
[----:B------:R-:W-:Y:S04]  /*07b0*/  LDSM.16.M88.4 R16, [R16] ;  /* 0x000000001010783b */ /* 0x000fe80000000200 */
[----:B------:R-:W2:Y:S01]  /*07c0*/  LDSM.16.MT88.4 R20, [R20] ;  /* 0x000000001414783b */ /* 0x000ea20000004200 */
[----:B0-----:R-:W-:-:S04]  /*07d0*/  UIADD3 UR7, UPT, UPT, UR7, 0xf, URZ ;  /* 0x0000000f07077890 */ /* 0x001fc8000fffe0ff */
[----:B------:R-:W-:-:S04]  /*07e0*/  USHF.R.U32.HI UR7, URZ, 0x4, UR7 ;  /* 0x00000004ff077899 */ /* 0x000fc80008011607 */
[----:B------:R-:W-:Y:S01]  /*07f0*/  UISETP.NE.AND UP0, UPT, UR4, UR7, UPT ;  /* 0x000000070400728c */ /* 0x000fe2000bf05270 */
[C---:B--2---:R-:W-:Y:S08]  /*0800*/  HMMA.16816.F32 R12, R16.reuse, R20, R12 ;  /* 0x00000014100c723c */ /* 0x044ff0000000180c */
[----:B------:R-:W-:Y:S01]  /*0810*/  HMMA.16816.F32 R8, R16, R22, R8 ;  /* 0x000000161008723c */ /* 0x000fe20000001808 */
[----:B------:R-:W-:Y:S06]  /*0820*/  BAR.SYNC.DEFER_BLOCKING 0x0 ;  /* 0x0000000000007b1d */ /* 0x000fec0000010000 */
[----:B------:R-:W-:-:S13]  /*0830*/  BRA.U UP0, `(.L_x_18) ;  /* 0xfffffff900587547 */ /* 0x000fda000b83ffff */
.L_x_0:
[----:B------:R-:W4:Y:S02]  /*0840*/  LDCU UR4, c[0x0][0x39c] ;  /* 0x00007380ff0477ac */ /* 0x000f240008000800 */
[----:B----4-:R-:W-:-:S13]  /*0850*/  FSETP.NEU.AND P0, PT, RZ, UR4, PT ;  /* 0x00000004ff007c0b */ /* 0x010fda000bf0d000 */
[----:B------:R-:W-:Y:S05]  /*0860*/  @!P0 BRA `(.L_x_19) ;  /* 0x0000000800d48947 */ /* 0x000fea0003800000 */
[----:B------:R-:W4:Y:S01]  /*0870*/  S2R R6, SR_TID.Y ;  /* 0x0000000000067919 */ /* 0x000f220000002200 */
[----:B------:R-:W-:Y:S01]  /*0880*/  BSSY.RECONVERGENT B0, `(.L_x_20) ;  /* 0x0000093000007945 */ /* 0x000fe20003800200 */
[----:B----4-:R-:W-:-:S13]  /*0890*/  ISETP.GT.U32.AND P0, PT, R6, 0xf, PT ;  /* 0x0000000f0600780c */ /* 0x010fda0003f04070 */
[----:B------:R-:W-:Y:S05]  /*08a0*/  @P0 BRA `(.L_x_21) ;  /* 0x0000000800400947 */ /* 0x000fea0003800000 */
[----:B-1----:R-:W1:Y:S01]  /*08b0*/  LDC R0, c[0x0][0x360] ;  /* 0x0000d800ff007b82 */ /* 0x002e620000000800 */
[----:B------:R-:W4:Y:S01]  /*08c0*/  S2R R3, SR_TID.X ;  /* 0x0000000000037919 */ /* 0x000f220000002100 */
[----:B-1----:R-:W1:Y:S01]  /*08d0*/  I2F.U32.RP R7, R0 ;  /* 0x0000000000077306 */ /* 0x002e620000209000 */
[----:B------:R-:W-:Y:S01]  /*08e0*/  ISETP.NE.U32.AND P2, PT, R0, RZ, PT ;  /* 0x000000ff0000720c */ /* 0x000fe20003f45070 */
[----:B----4-:R-:W-:-:S05]  /*08f0*/  IMAD.IADD R5, R3, 0x1, R0 ;  /* 0x0000000103057824 */ /* 0x010fca00078e0200 */
[C---:B------:R-:W-:Y:S01]  /*0900*/  ISETP.GE.U32.AND P0, PT, R5.reuse, 0x10, PT ;  /* 0x000000100500780c */ /* 0x040fe20003f06070 */
[----:B-1----:R-:W1:Y:S01]  /*0910*/  MUFU.RCP R7, R7 ;  /* 0x0000000700077308 */ /* 0x002e620000001000 */
[----:B------:R-:W-:Y:S02]  /*0920*/  VIMNMX.U32 R2, PT, PT, R5, 0x10, !PT ;  /* 0x0000001005027848 */ /* 0x000fe40007fe0000 */
[----:B0-----:R-:W-:Y:S02]  /*0930*/  SEL R4, RZ, 0x1, P0 ;  /* 0x00000001ff047807 */ /* 0x001fe40000000000 */
[----:B-1----:R-:W-:Y:S02]  /*0940*/  IADD3 R16, PT, PT, R7, 0xffffffe, RZ ;  /* 0x0ffffffe07107810 */ /* 0x002fe40007ffe0ff */
[----:B------:R-:W-:Y:S02]  /*0950*/  IADD3 R7, PT, PT, R2, -R5, -R4 ;  /* 0x8000000502077210 */ /* 0x000fe40007ffe804 */
[----:B------:R0:W1:Y:S02]  /*0960*/  F2I.FTZ.U32.TRUNC.NTZ R17, R16 ;  /* 0x0000001000117305 */ /* 0x000064000021f000 */
[----:B0-----:R-:W-:Y:S01]  /*0970*/  MOV R16, RZ ;  /* 0x000000ff00107202 */ /* 0x001fe20000000f00 */
[----:B-1----:R-:W-:-:S04]  /*0980*/  IMAD.MOV R19, RZ, RZ, -R17 ;  /* 0x000000ffff137224 */ /* 0x002fc800078e0a11 */
[----:B------:R-:W-:-:S04]  /*0990*/  IMAD R19, R19, R0, RZ ;  /* 0x0000000013137224 */ /* 0x000fc800078e02ff */
[----:B------:R-:W-:-:S04]  /*09a0*/  IMAD.HI.U32 R18, R17, R19, R16 ;  /* 0x0000001311127227 */ /* 0x000fc800078e0010 */
[----:B------:R-:W-:Y:S02]  /*09b0*/  VIADD R16, R3, UR6 ;  /* 0x0000000603107c36 */ /* 0x000fe40008000000 */
[----:B------:R-:W-:-:S04]  /*09c0*/  IMAD.HI.U32 R17, R18, R7, RZ ;  /* 0x0000000712117227 */ /* 0x000fc800078e00ff */
[----:B------:R-:W-:-:S04]  /*09d0*/  IMAD.MOV R2, RZ, RZ, -R17 ;  /* 0x000000ffff027224 */ /* 0x000fc800078e0a11 */
[----:B------:R-:W-:Y:S02]  /*09e0*/  IMAD R7, R0, R2, R7 ;  /* 0x0000000200077224 */ /* 0x000fe400078e0207 */
[----:B------:R-:W0:Y:S03]  /*09f0*/  LDC R2, c[0x0][0x364] ;  /* 0x0000d900ff027b82 */ /* 0x000e260000000800 */
[----:B------:R-:W-:-:S13]  /*0a00*/  ISETP.GE.U32.AND P0, PT, R7, R0, PT ;  /* 0x000000000700720c */ /* 0x000fda0003f06070 */
[----:B------:R-:W-:Y:S01]  /*0a10*/  @P0 IMAD.IADD R7, R7, 0x1, -R0 ;  /* 0x0000000107070824 */ /* 0x000fe200078e0a00 */
[----:B------:R-:W-:-:S04]  /*0a20*/  @P0 IADD3 R17, PT, PT, R17, 0x1, RZ ;  /* 0x0000000111110810 */ /* 0x000fc80007ffe0ff */
[----:B------:R-:W-:Y:S01]  /*0a30*/  ISETP.GE.U32.AND P1, PT, R7, R0, PT ;  /* 0x000000000700720c */ /* 0x000fe20003f26070 */
[----:B------:R-:W-:-:S12]  /*0a40*/  IMAD.IADD R7, R5, 0x1, R0 ;  /* 0x0000000105077824 */ /* 0x000fd800078e0200 */
[----:B------:R-:W-:Y:S01]  /*0a50*/  @P1 VIADD R17, R17, 0x1 ;  /* 0x0000000111111836 */ /* 0x000fe20000000000 */
[----:B------:R-:W-:-:S04]  /*0a60*/  @!P2 LOP3.LUT R17, RZ, R0, RZ, 0x33, !PT ;  /* 0x00000000ff11a212 */ /* 0x000fc800078e33ff */
[----:B------:R-:W-:Y:S01]  /*0a70*/  IADD3 R4, PT, PT, R4, R17, RZ ;  /* 0x0000001104047210 */ /* 0x000fe20007ffe0ff */
[----:B------:R-:W-:-:S07]  /*0a80*/  IMAD.IADD R17, R7, 0x1, R0 ;  /* 0x0000000107117824 */ /* 0x000fce00078e0200 */
.L_x_29:
[----:B------:R-:W-:Y:S01]  /*0a90*/  ISETP.GT.U32.AND P0, PT, R3, 0xf, PT ;  /* 0x0000000f0300780c */ /* 0x000fe20003f04070 */
[----:B------:R-:W-:-:S12]  /*0aa0*/  BSSY.RECONVERGENT B1, `(.L_x_22) ;  /* 0x000006d000017945 */ /* 0x000fd80003800200 */
[----:B-1--4-:R-:W-:Y:S05]  /*0ab0*/  @P0 BRA `(.L_x_23) ;  /* 0x0000000400ac0947 */ /* 0x012fea0003800000 */
[----:B------:R-:W-:Y:S01]  /*0ac0*/  LOP3.LUT R24, R4, 0x3, RZ, 0xc0, !PT ;  /* 0x0000000304187812 */ /* 0x000fe200078ec0ff */
[----:B------:R-:W-:Y:S01]  /*0ad0*/  BSSY.RECONVERGENT B2, `(.L_x_24) ;  /* 0x0000034000027945 */ /* 0x000fe20003800200 */
[----:B------:R-:W-:Y:S01]  /*0ae0*/  IADD3 R22, PT, PT, R6, UR5, RZ ;  /* 0x0000000506167c10 */ /* 0x000fe2000fffe0ff */
[----:B------:R-:W-:Y:S01]  /*0af0*/  IMAD.MOV.U32 R23, RZ, RZ, R3 ;  /* 0x000000ffff177224 */ /* 0x000fe200078e0003 */
[----:B------:R-:W-:-:S13]  /*0b00*/  ISETP.NE.AND P0, PT, R24, 0x3, PT ;  /* 0x000000031800780c */ /* 0x000fda0003f05270 */
[----:B------:R-:W-:Y:S05]  /*0b10*/  @!P0 BRA `(.L_x_25) ;  /* 0x0000000000bc8947 */ /* 0x000fea0003800000 */
[----:B------:R-:W1:Y:S02]  /*0b20*/  LDC.64 R18, c[0x0][0x3a0] ;  /* 0x0000e800ff127b82 */ /* 0x000e640000000a00 */
[----:B-1----:R-:W-:-:S04]  /*0b30*/  ISETP.GE.AND P0, PT, R16, R19, PT ;  /* 0x000000131000720c */ /* 0x002fc80003f06270 */
[----:B------:R-:W-:-:S13]  /*0b40*/  ISETP.GE.OR P0, PT, R22, R18, P0 ;  /* 0x000000121600720c */ /* 0x000fda0000706670 */
[----:B------:R-:W1:Y:S01]  /*0b50*/  @!P0 LDC.64 R20, c[0x0][0x390] ;  /* 0x0000e400ff148b82 */ /* 0x000e620000000a00 */
[----:B------:R-:W-:-:S04]  /*0b60*/  @!P0 IMAD R23, R22, R19, R16 ;  /* 0x0000001316178224 */ /* 0x000fc800078e0210 */
[----:B-1----:R-:W-:-:S06]  /*0b70*/  @!P0 IMAD.WIDE.U32 R20, R23, 0x2, R20 ;  /* 0x0000000217148825 */ /* 0x002fcc00078e0014 */
[----:B------:R-:W4:Y:S01]  /*0b80*/  @!P0 LDG.E.U16 R20, desc[UR10][R20.64] ;  /* 0x0000000a14148981 */ /* 0x000f22000c1e1500 */
[----:B------:R-:W1:Y:S01]  /*0b90*/  S2UR UR7, SR_CgaCtaId ;  /* 0x00000000000779c3 */ /* 0x000e620000008800 */
[----:B------:R-:W-:Y:S01]  /*0ba0*/  UMOV UR4, 0x400 ;  /* 0x0000040000047882 */ /* 0x000fe20000000000 */
[----:B------:R-:W-:Y:S01]  /*0bb0*/  LEA R25, R6, R3, 0x4 ;  /* 0x0000000306197211 */ /* 0x000fe200078e20ff */
[----:B------:R-:W-:Y:S01]  /*0bc0*/  UIADD3 UR4, UPT, UPT, UR4, 0x800, URZ ;  /* 0x0000080004047890 */ /* 0x000fe2000fffe0ff */
[----:B------:R-:W-:Y:S02]  /*0bd0*/  IMAD.MOV.U32 R26, RZ, RZ, RZ ;  /* 0x000000ffff1a7224 */ /* 0x000fe400078e00ff */
[----:B------:R-:W-:Y:S01]  /*0be0*/  IMAD.MOV.U32 R23, RZ, RZ, R5 ;  /* 0x000000ffff177224 */ /* 0x000fe200078e0005 */
[----:B-1----:R-:W-:-:S06]  /*0bf0*/  ULEA UR4, UR7, UR4, 0x18 ;  /* 0x0000000407047291 */ /* 0x002fcc000f8ec0ff */
[----:B------:R-:W-:Y:S01]  /*0c00*/  LEA R25, R25, UR4, 0x2 ;  /* 0x0000000419197c11 */ /* 0x000fe2000f8e10ff */
[----:B----4-:R-:W-:Y:S01]  /*0c10*/  @!P0 HADD2.F32 R26, -RZ, R20.H0_H0 ;  /* 0x20000014ff1a8230 */ /* 0x010fe20000004100 */
[----:B------:R-:W-:-:S04]  /*0c20*/  ISETP.NE.AND P0, PT, R24, RZ, PT ;  /* 0x000000ff1800720c */ /* 0x000fc80003f05270 */
[----:B------:R1:W-:Y:S09]  /*0c30*/  STS [R25], R26 ;  /* 0x0000001a19007388 */ /* 0x0003f20000000800 */
[----:B------:R-:W-:Y:S05]  /*0c40*/  @!P0 BRA `(.L_x_25) ;  /* 0x0000000000708947 */ /* 0x000fea0003800000 */
[----:B------:R-:W-:Y:S01]  /*0c50*/  ISETP.GE.AND P0, PT, R22, R18, PT ;  /* 0x000000121600720c */ /* 0x000fe20003f06270 */
[----:B------:R-:W-:-:S05]  /*0c60*/  IMAD.IADD R18, R16, 0x1, R0 ;  /* 0x0000000110127824 */ /* 0x000fca00078e0200 */
[----:B------:R-:W-:-:S13]  /*0c70*/  ISETP.GE.OR P1, PT, R18, R19, P0 ;  /* 0x000000131200720c */ /* 0x000fda0000726670 */
[----:B------:R-:W4:Y:S01]  /*0c80*/  @!P1 LDC.64 R20, c[0x0][0x390] ;  /* 0x0000e400ff149b82 */ /* 0x000f220000000a00 */
[----:B------:R-:W-:-:S04]  /*0c90*/  @!P1 IMAD R23, R22, R19, R18 ;  /* 0x0000001316179224 */ /* 0x000fc800078e0212 */
[----:B----4-:R-:W-:-:S06]  /*0ca0*/  @!P1 IMAD.WIDE.U32 R20, R23, 0x2, R20 ;  /* 0x0000000217149825 */ /* 0x010fcc00078e0014 */
[----:B------:R-:W4:Y:S01]  /*0cb0*/  @!P1 LDG.E.U16 R20, desc[UR10][R20.64] ;  /* 0x0000000a14149981 */ /* 0x000f22000c1e1500 */
[----:B-1----:R-:W-:Y:S01]  /*0cc0*/  MOV R26, RZ ;  /* 0x000000ff001a7202 */ /* 0x002fe20000000f00 */
[----:B------:R-:W-:Y:S02]  /*0cd0*/  IMAD R25, R0, 0x4, R25 ;  /* 0x0000000400197824 */ /* 0x000fe400078e0219 */
[----:B------:R-:W-:Y:S02]  /*0ce0*/  IMAD.MOV.U32 R23, RZ, RZ, R7 ;  /* 0x000000ffff177224 */ /* 0x000fe400078e0007 */
[----:B----4-:R-:W-:Y:S01]  /*0cf0*/  @!P1 HADD2.F32 R26, -RZ, R20.H0_H0 ;  /* 0x20000014ff1a9230 */ /* 0x010fe20000004100 */
[----:B------:R-:W-:-:S04]  /*0d00*/  ISETP.NE.AND P1, PT, R24, 0x1, PT ;  /* 0x000000011800780c */ /* 0x000fc80003f25270 */
[----:B------:R4:W-:Y:S09]  /*0d10*/  STS [R25], R26 ;  /* 0x0000001a19007388 */ /* 0x0009f20000000800 */
[----:B------:R-:W-:Y:S05]  /*0d20*/  @!P1 BRA `(.L_x_25) ;  /* 0x0000000000389947 */ /* 0x000fea0003800000 */
[----:B------:R-:W-:Y:S01]  /*0d30*/  IADD3 R24, PT, PT, R18, R0, RZ ;  /* 0x0000000012187210 */ /* 0x000fe20007ffe0ff */
[----:B------:R-:W-:Y:S01]  /*0d40*/  BSSY.RECONVERGENT B3, `(.L_x_26) ;  /* 0x000000a000037945 */ /* 0x000fe20003800200 */
[----:B----4-:R-:W-:Y:S02]  /*0d50*/  IMAD R25, R0, 0x4, R25 ;  /* 0x0000000400197824 */ /* 0x010fe400078e0219 */
[----:B------:R-:W-:Y:S01]  /*0d60*/  ISETP.GE.OR P0, PT, R24, R19, P0 ;  /* 0x000000131800720c */ /* 0x000fe20000706670 */
[----:B------:R-:W-:-:S12]  /*0d70*/  IMAD.MOV.U32 R18, RZ, RZ, RZ ;  /* 0x000000ffff127224 */ /* 0x000fd800078e00ff */
[----:B------:R-:W-:Y:S05]  /*0d80*/  @P0 BRA `(.L_x_27) ;  /* 0x0000000000140947 */ /* 0x000fea0003800000 */
[----:B------:R-:W1:Y:S01]  /*0d90*/  LDC.64 R20, c[0x0][0x390] ;  /* 0x0000e400ff147b82 */ /* 0x000e620000000a00 */
[----:B------:R-:W-:-:S04]  /*0da0*/  IMAD R19, R22, R19, R24 ;  /* 0x0000001316137224 */ /* 0x000fc800078e0218 */
[----:B-1----:R-:W-:-:S06]  /*0db0*/  IMAD.WIDE.U32 R20, R19, 0x2, R20 ;  /* 0x0000000213147825 */ /* 0x002fcc00078e0014 */
[----:B------:R-:W4:Y:S02]  /*0dc0*/  LDG.E.U16 R20, desc[UR10][R20.64] ;  /* 0x0000000a14147981 */ /* 0x000f24000c1e1500 */
[----:B----4-:R-:W-:-:S07]  /*0dd0*/  HADD2.F32 R18, -RZ, R20.H0_H0 ;  /* 0x20000014ff127230 */ /* 0x010fce0000004100 */
.L_x_27:
[----:B--23--:R-:W-:Y:S05]  /*0de0*/  BSYNC.RECONVERGENT B3 ;  /* 0x0000000000037941 */ /* 0x00cfea0003800200 */
.L_x_26:
[----:B------:R1:W-:Y:S01]  /*0df0*/  STS [R25], R18 ;  /* 0x0000001219007388 */ /* 0x0003e20000000800 */
[----:B------:R-:W-:-:S07]  /*0e00*/  MOV R23, R17 ;  /* 0x0000001100177202 */ /* 0x000fce0000000f00 */
.L_x_25:
[----:B--23--:R-:W-:Y:S05]  /*0e10*/  BSYNC.RECONVERGENT B2 ;  /* 0x0000000000027941 */ /* 0x00cfea0003800200 */
.L_x_24:
[----:B------:R-:W-:-:S13]  /*0e20*/  ISETP.GE.U32.AND P0, PT, R4, 0x3, PT ;  /* 0x000000030400780c */ /* 0x000fda0003f06070 */
[----:B------:R-:W-:Y:S05]  /*0e30*/  @!P0 BRA `(.L_x_23) ;  /* 0x0000000000cc8947 */ /* 0x000fea0003800000 */
[----:B------:R-:W2:Y:S02]  /*0e40*/  LDCU UR4, c[0x0][0x3a0] ;  /* 0x00007400ff0477ac */ /* 0x000ea40008000800 */
[----:B--2---:R-:W-:-:S13]  /*0e50*/  ISETP.GE.AND P0, PT, R22, UR4, PT ;  /* 0x0000000416007c0c */ /* 0x004fda000bf06270 */
.L_x_28:
[----:B------:R-:W2:Y:S01]  /*0e60*/  LDCU UR4, c[0x0][0x3a4] ;  /* 0x00007480ff0477ac */ /* 0x000ea20008000800 */
[----:B0-----:R-:W-:-:S04]  /*0e70*/  VIADD R27, R23, UR6 ;  /* 0x00000006171b7c36 */ /* 0x001fc80008000000 */
[----:B-1--4-:R-:W-:-:S05]  /*0e80*/  IMAD.IADD R25, R27, 0x1, R0 ;  /* 0x000000011b197824 */ /* 0x012fca00078e0200 */
[----:B------:R-:W-:Y:S02]  /*0e90*/  IADD3 R21, PT, PT, R25, R0, RZ ;  /* 0x0000000019157210 */ /* 0x000fe40007ffe0ff */
[----:B--2---:R-:W-:Y:S02]  /*0ea0*/  ISETP.GE.OR P1, PT, R27, UR4, P0 ;  /* 0x000000041b007c0c */ /* 0x004fe40008726670 */
[----:B------:R-:W-:Y:S02]  /*0eb0*/  ISETP.GE.OR P3, PT, R21, UR4, P0 ;  /* 0x0000000415007c0c */ /* 0x000fe40008766670 */
[----:B------:R-:W-:-:S09]  /*0ec0*/  ISETP.GE.OR P2, PT, R25, UR4, P0 ;  /* 0x0000000419007c0c */ /* 0x000fd20008746670 */
[----:B------:R-:W1:Y:S01]  /*0ed0*/  @!P1 LDC.64 R18, c[0x0][0x390] ;  /* 0x0000e400ff129b82 */ /* 0x000e620000000a00 */
[----:B------:R-:W-:-:S07]  /*0ee0*/  @!P1 IMAD R27, R22, UR4, R27 ;  /* 0x00000004161b9c24 */ /* 0x000fce000f8e021b */
[----:B------:R-:W2:Y:S01]  /*0ef0*/  @!P2 LDC.64 R28, c[0x0][0x390] ;  /* 0x0000e400ff1cab82 */ /* 0x000ea20000000a00 */
[----:B-1----:R-:W-:-:S07]  /*0f00*/  @!P1 IMAD.WIDE.U32 R26, R27, 0x2, R18 ;  /* 0x000000021b1a9825 */ /* 0x002fce00078e0012 */
[----:B------:R-:W1:Y:S01]  /*0f10*/  @!P3 LDC.64 R18, c[0x0][0x390] ;  /* 0x0000e400ff12bb82 */ /* 0x000e620000000a00 */
[----:B------:R3:W4:Y:S01]  /*0f20*/  @!P1 LDG.E.U16 R24, desc[UR10][R26.64] ;  /* 0x0000000a1a189981 */ /* 0x000722000c1e1500 */
[----:B------:R-:W-:-:S04]  /*0f30*/  @!P2 IMAD R25, R22, UR4, R25 ;  /* 0x000000041619ac24 */ /* 0x000fc8000f8e0219 */
[----:B--2---:R-:W-:-:S04]  /*0f40*/  @!P2 IMAD.WIDE.U32 R28, R25, 0x2, R28 ;  /* 0x00000002191ca825 */ /* 0x004fc800078e001c */
[----:B---3--:R-:W-:Y:S01]  /*0f50*/  IMAD.IADD R27, R21, 0x1, R0 ;  /* 0x00000001151b7824 */ /* 0x008fe200078e0200 */
[----:B------:R-:W2:Y:S01]  /*0f60*/  @!P2 LDG.E.U16 R25, desc[UR10][R28.64] ;  /* 0x0000000a1c19a981 */ /* 0x000ea2000c1e1500 */
[----:B------:R-:W-:-:S03]  /*0f70*/  @!P3 IMAD R21, R22, UR4, R21 ;  /* 0x000000041615bc24 */ /* 0x000fc6000f8e0215 */
[----:B------:R-:W-:Y:S01]  /*0f80*/  ISETP.GE.OR P4, PT, R27, UR4, P0 ;  /* 0x000000041b007c0c */ /* 0x000fe20008786670 */
[----:B-1----:R-:W-:-:S06]  /*0f90*/  @!P3 IMAD.WIDE.U32 R18, R21, 0x2, R18 ;  /* 0x000000021512b825 */ /* 0x002fcc00078e0012 */
[----:B------:R1:W3:Y:S06]  /*0fa0*/  @!P3 LDG.E.U16 R18, desc[UR10][R18.64] ;  /* 0x0000000a1212b981 */ /* 0x0002ec000c1e1500 */
[----:B------:R-:W5:Y:S01]  /*0fb0*/  @!P4 LDC.64 R20, c[0x0][0x390] ;  /* 0x0000e400ff14cb82 */ /* 0x000f620000000a00 */
[----:B------:R-:W-:-:S04]  /*0fc0*/  @!P4 IMAD R27, R22, UR4, R27 ;  /* 0x00000004161bcc24 */ /* 0x000fc8000f8e021b */
[----:B-----5:R-:W-:-:S06]  /*0fd0*/  @!P4 IMAD.WIDE.U32 R20, R27, 0x2, R20 ;  /* 0x000000021b14c825 */ /* 0x020fcc00078e0014 */
[----:B------:R5:W3:Y:S01]  /*0fe0*/  @!P4 LDG.E.U16 R20, desc[UR10][R20.64] ;  /* 0x0000000a1414c981 */ /* 0x000ae2000c1e1500 */
[----:B------:R-:W0:Y:S01]  /*0ff0*/  S2UR UR7, SR_CgaCtaId ;  /* 0x00000000000779c3 */ /* 0x000e220000008800 */
[----:B------:R-:W-:Y:S02]  /*1000*/  UMOV UR4, 0x400 ;  /* 0x0000040000047882 */ /* 0x000fe40000000000 */
[----:B------:R-:W-:Y:S01]  /*1010*/  UIADD3 UR4, UPT, UPT, UR4, 0x800, URZ ;  /* 0x0000080004047890 */ /* 0x000fe2000fffe0ff */
[----:B------:R-:W-:Y:S02]  /*1020*/  IMAD.MOV.U32 R26, RZ, RZ, RZ ;  /* 0x000000ffff1a7224 */ /* 0x000fe400078e00ff */
[----:B-1----:R-:W-:Y:S01]  /*1030*/  IMAD.MOV.U32 R19, RZ, RZ, RZ ;  /* 0x000000ffff137224 */ /* 0x002fe200078e00ff */
[----:B0-----:R-:W-:Y:S01]  /*1040*/  ULEA UR4, UR7, UR4, 0x18 ;  /* 0x0000000407047291 */ /* 0x001fe2000f8ec0ff */
[----:B-----5:R-:W-:Y:S01]  /*1050*/  MOV R21, RZ ;  /* 0x000000ff00157202 */ /* 0x020fe20000000f00 */
[----:B----4-:R-:W-:Y:S01]  /*1060*/  @!P1 HADD2.F32 R26, -RZ, R24.H0_H0 ;  /* 0x20000018ff1a9230 */ /* 0x010fe20000004100 */
[----:B------:R-:W-:-:S04]  /*1070*/  LEA R24, R6, R23, 0x4 ;  /* 0x0000001706187211 */ /* 0x000fc800078e20ff */
[----:B------:R-:W-:-:S05]  /*1080*/  LEA R27, R24, UR4, 0x2 ;  /* 0x00000004181b7c11 */ /* 0x000fca000f8e10ff */
[----:B------:R-:W-:-:S04]  /*1090*/  IMAD R28, R0, 0x4, R27 ;  /* 0x00000004001c7824 */ /* 0x000fc800078e021b */
[C---:B------:R-:W-:Y:S02]  /*10a0*/  IMAD R29, R0.reuse, 0x4, R28 ;  /* 0x00000004001d7824 */ /* 0x040fe400078e021c */
[----:B--2---:R-:W-:Y:S02]  /*10b0*/  @!P2 HADD2.F32 R19, -RZ, R25.H0_H0 ;  /* 0x20000019ff13a230 */ /* 0x004fe40000004100 */
[----:B------:R-:W-:Y:S01]  /*10c0*/  IMAD.MOV.U32 R24, RZ, RZ, RZ ;  /* 0x000000ffff187224 */ /* 0x000fe200078e00ff */
[C---:B------:R-:W-:Y:S01]  /*10d0*/  LEA R25, R0.reuse, R29, 0x2 ;  /* 0x0000001d00197211 */ /* 0x040fe200078e10ff */
[----:B------:R0:W-:Y:S01]  /*10e0*/  STS [R27], R26 ;  /* 0x0000001a1b007388 */ /* 0x0001e20000000800 */
[----:B------:R-:W-:Y:S02]  /*10f0*/  IMAD R23, R0, 0x4, R23 ;  /* 0x0000000400177824 */ /* 0x000fe400078e0217 */
[----:B---3--:R-:W-:Y:S01]  /*1100*/  @!P3 HADD2.F32 R21, -RZ, R18.H0_H0 ;  /* 0x20000012ff15b230 */ /* 0x008fe20000004100 */
[----:B------:R0:W-:Y:S04]  /*1110*/  STS [R28], R19 ;  /* 0x000000131c007388 */ /* 0x0001e80000000800 */
[----:B------:R0:W-:Y:S01]  /*1120*/  STS [R29], R21 ;  /* 0x000000151d007388 */ /* 0x0001e20000000800 */
[----:B------:R-:W-:Y:S01]  /*1130*/  ISETP.GE.U32.AND P1, PT, R23, 0x10, PT ;  /* 0x000000101700780c */ /* 0x000fe20003f26070 */
[----:B------:R-:W-:-:S05]  /*1140*/  @!P4 HADD2.F32 R24, -RZ, R20.H0_H0 ;  /* 0x20000014ff18c230 */ /* 0x000fca0000004100 */
[----:B------:R0:W-:Y:S07]  /*1150*/  STS [R25], R24 ;  /* 0x0000001819007388 */ /* 0x0001ee0000000800 */
[----:B------:R-:W-:Y:S05]  /*1160*/  @!P1 BRA `(.L_x_28) ;  /* 0xfffffffc003c9947 */ /* 0x000fea000383ffff */
.L_x_23:
[----:B--23--:R-:W-:Y:S05]  /*1170*/  BSYNC.RECONVERGENT B1 ;  /* 0x0000000000017941 */ /* 0x00cfea0003800200 */
.L_x_22:
[----:B0-----:R-:W-:-:S05]  /*1180*/  IMAD.IADD R6, R2, 0x1, R6 ;  /* 0x0000000102067824 */ /* 0x001fca00078e0206 */
[----:B------:R-:W-:-:S13]  /*1190*/  ISETP.GE.U32.AND P0, PT, R6, 0x10, PT ;  /* 0x000000100600780c */ /* 0x000fda0003f06070 */
[----:B------:R-:W-:Y:S05]  /*11a0*/  @!P0 BRA `(.L_x_29) ;  /* 0xfffffff800388947 */ /* 0x000fea000383ffff */
.L_x_21:
[----:B--23--:R-:W-:Y:S05]  /*11b0*/  BSYNC.RECONVERGENT B0 ;  /* 0x0000000000007941 */ /* 0x00cfea0003800200 */
.L_x_20:
[----:B------:R-:W1:Y:S01]  /*11c0*/  S2R R3, SR_LANEID ;  /* 0x0000000000037919 */ /* 0x000e620000000000 */
[----:B------:R-:W2:Y:S01]  /*11d0*/  S2UR UR7, SR_CgaCtaId ;  /* 0x00000000000779c3 */ /* 0x000ea20000008800 */
[----:B------:R-:W-:Y:S01]  /*11e0*/  UMOV UR4, 0x400 ;  /* 0x0000040000047882 */ /* 0x000fe20000000000 */
[----:B------:R-:W3:Y:S01]  /*11f0*/  LDCU.64 UR8, c[0x0][0x398] ;  /* 0x00007300ff0877ac */ /* 0x000ee20008000a00 */
[----:B------:R-:W-:-:S04]  /*1200*/  UIADD3 UR4, UPT, UPT, UR4, 0x800, URZ ;  /* 0x0000080004047890 */ /* 0x000fc8000fffe0ff */
[----:B--2---:R-:W-:Y:S01]  /*1210*/  ULEA UR4, UR7, UR4, 0x18 ;  /* 0x0000000407047291 */ /* 0x004fe2000f8ec0ff */
[----:B-1----:R-:W-:Y:S02]  /*1220*/  SHF.R.U32.HI R0, RZ, 0x2, R3 ;  /* 0x00000002ff007819 */ /* 0x002fe40000011603 */
[----:B------:R-:W-:-:S04]  /*1230*/  LOP3.LUT R3, R3, 0x3, RZ, 0xc0, !PT ;  /* 0x0000000303037812 */ /* 0x000fc800078ec0ff */
[----:B------:R-:W-:-:S04]  /*1240*/  LEA R0, R0, R3, 0x3 ;  /* 0x0000000300007211 */ /* 0x000fc800078e18ff */
[----:B------:R-:W-:Y:S01]  /*1250*/  LEA R18, R0, UR4, 0x3 ;  /* 0x0000000400127c11 */ /* 0x000fe2000f8e18ff */
[----:B------:R-:W-:Y:S06]  /*1260*/  BAR.SYNC.DEFER_BLOCKING 0x0 ;  /* 0x0000000000007b1d */ /* 0x000fec0000010000 */
[----:B------:R-:W3:Y:S04]  /*1270*/  LDS.64 R6, [R18] ;  /* 0x0000000012067984 */ /* 0x000ee80000000a00 */
[----:B------:R-:W1:Y:S04]  /*1280*/  LDS.64 R16, [R18+0x200] ;  /* 0x0002000012107984 */ /* 0x000e680000000a00 */
[----:B0-----:R-:W0:Y:S04]  /*1290*/  LDS.64 R4, [R18+0x20] ;  /* 0x0000200012047984 */ /* 0x001e280000000a00 */
[----:B------:R-:W2:Y:S01]  /*12a0*/  LDS.64 R2, [R18+0x220] ;  /* 0x0002200012027984 */ /* 0x000ea20000000a00 */
[----:B---3--:R-:W-:Y:S01]  /*12b0*/  FMUL R0, R7, UR9 ;  /* 0x0000000907007c20 */ /* 0x008fe20008400000 */
[----:B------:R-:W-:Y:S01]  /*12c0*/  FMUL R19, R6, UR9 ;  /* 0x0000000906137c20 */ /* 0x000fe20008400000 */
[----:B-1----:R-:W-:-:S02]  /*12d0*/  FMUL R7, R16, UR9 ;  /* 0x0000000910077c20 */ /* 0x002fc40008400000 */
[----:B------:R-:W-:Y:S01]  /*12e0*/  FFMA R13, R13, UR8, R0 ;  /* 0x000000080d0d7c23 */ /* 0x000fe20008000000 */
[----:B------:R-:W-:Y:S01]  /*12f0*/  FMUL R6, R17, UR9 ;  /* 0x0000000911067c20 */ /* 0x000fe20008400000 */
[----:B------:R-:W-:Y:S01]  /*1300*/  FFMA R12, R12, UR8, R19 ;  /* 0x000000080c0c7c23 */ /* 0x000fe20008000013 */
[----:B0-----:R-:W-:Y:S01]  /*1310*/  FMUL R0, R5, UR9 ;  /* 0x0000000905007c20 */ /* 0x001fe20008400000 */
[----:B------:R-:W-:Y:S01]  /*1320*/  FFMA R14, R14, UR8, R7 ;  /* 0x000000080e0e7c23 */ /* 0x000fe20008000007 */
[----:B------:R-:W-:Y:S01]  /*1330*/  FMUL R7, R4, UR9 ;  /* 0x0000000904077c20 */ /* 0x000fe20008400000 */
[----:B------:R-:W-:Y:S01]  /*1340*/  FFMA R15, R15, UR8, R6 ;  /* 0x000000080f0f7c23 */ /* 0x000fe20008000006 */
[----:B--2---:R-:W-:Y:S01]  /*1350*/  FMUL R5, R2, UR9 ;  /* 0x0000000902057c20 */ /* 0x004fe20008400000 */
[----:B------:R-:W-:Y:S01]  /*1360*/  FMUL R2, R3, UR9 ;  /* 0x0000000903027c20 */ /* 0x000fe20008400000 */
[----:B------:R-:W-:Y:S01]  /*1370*/  FFMA R8, R8, UR8, R7 ;  /* 0x0000000808087c23 */ /* 0x000fe20008000007 */
[----:B------:R-:W-:Y:S01]  /*1380*/  FFMA R9, R9, UR8, R0 ;  /* 0x0000000809097c23 */ /* 0x000fe20008000000 */
[----:B------:R-:W-:Y:S01]  /*1390*/  FFMA R10, R10, UR8, R5 ;  /* 0x000000080a0a7c23 */ /* 0x000fe20008000005 */
[----:B------:R-:W-:Y:S01]  /*13a0*/  FFMA R11, R11, UR8, R2 ;  /* 0x000000080b0b7c23 */ /* 0x000fe20008000002 */
[----:B------:R-:W-:Y:S06]  /*13b0*/  BRA `(.L_x_30) ;  /* 0x0000000000247947 */ /* 0x000fec0003800000 */
.L_x_19:
[----:B------:R-:W4:Y:S02]  /*13c0*/  LDCU UR4, c[0x0][0x398] ;  /* 0x00007300ff0477ac */ /* 0x000f240008000800 */
[----:B----4-:R-:W-:Y:S01]  /*13d0*/  FMUL R12, R12, UR4 ;  /* 0x000000040c0c7c20 */ /* 0x010fe20008400000 */
[----:B------:R-:W-:Y:S01]  /*13e0*/  FMUL R13, R13, UR4 ;  /* 0x000000040d0d7c20 */ /* 0x000fe20008400000 */
[----:B------:R-:W-:Y:S01]  /*13f0*/  FMUL R14, R14, UR4 ;  /* 0x000000040e0e7c20 */ /* 0x000fe20008400000 */
[----:B------:R-:W-:Y:S01]  /*1400*/  FMUL R15, R15, UR4 ;  /* 0x000000040f0f7c20 */ /* 0x000fe20008400000 */
[----:B------:R-:W-:Y:S01]  /*1410*/  FMUL R8, R8, UR4 ;  /* 0x0000000408087c20 */ /* 0x000fe20008400000 */
[----:B------:R-:W-:Y:S01]  /*1420*/  FMUL R9, R9, UR4 ;  /* 0x0000000409097c20 */ /* 0x000fe20008400000 */
[----:B------:R-:W-:Y:S01]  /*1430*/  FMUL R10, R10, UR4 ;  /* 0x000000040a0a7c20 */ /* 0x000fe20008400000 */
[----:B------:R-:W-:-:S07]  /*1440*/  FMUL R11, R11, UR4 ;  /* 0x000000040b0b7c20 */ /* 0x000fce0008400000 */
.L_x_30:
[----:B-1----:R-:W1:Y:S01]  /*1450*/  S2R R0, SR_LANEID ;  /* 0x0000000000007919 */ /* 0x002e620000000000 */
[----:B------:R-:W5:Y:S01]  /*1460*/  S2UR UR7, SR_CgaCtaId ;  /* 0x00000000000779c3 */ /* 0x000f620000008800 */
[----:B------:R-:W-:Y:S01]  /*1470*/  UMOV UR4, 0x400 ;  /* 0x0000040000047882 */ /* 0x000fe20000000000 */
[----:B------:R-:W0:Y:S01]  /*1480*/  S2R R5, SR_TID.Y ;  /* 0x0000000000057919 */ /* 0x000e220000002200 */
[----:B-----5:R-:W-:Y:S01]  /*1490*/  ULEA UR4, UR7, UR4, 0x18 ;  /* 0x0000000407047291 */ /* 0x020fe2000f8ec0ff */
[----:B-1----:R-:W-:Y:S02]  /*14a0*/  SHF.R.U32.HI R2, RZ, 0x2, R0 ;  /* 0x00000002ff027819 */ /* 0x002fe40000011600 */
[----:B------:R-:W-:Y:S02]  /*14b0*/  LOP3.LUT R3, R0, 0x3, RZ, 0xc0, !PT ;  /* 0x0000000300037812 */ /* 0x000fe400078ec0ff */
[----:B0-----:R-:W-:-:S03]  /*14c0*/  ISETP.GT.U32.AND P0, PT, R5, 0xf, PT ;  /* 0x0000000f0500780c */ /* 0x001fc60003f04070 */
[----:B------:R-:W-:-:S05]  /*14d0*/  IMAD R0, R2, 0x8, R3 ;  /* 0x0000000802007824 */ /* 0x000fca00078e0203 */
[----:B------:R-:W-:-:S05]  /*14e0*/  LEA R0, R0, UR4, 0x3 ;  /* 0x0000000400007c11 */ /* 0x000fca000f8e18ff */
[----:B------:R0:W-:Y:S04]  /*14f0*/  STS.64 [R0], R12 ;  /* 0x0000000c00007388 */ /* 0x0001e80000000a00 */
[----:B------:R0:W-:Y:S04]  /*1500*/  STS.64 [R0+0x200], R14 ;  /* 0x0002000e00007388 */ /* 0x0001e80000000a00 */
[----:B------:R0:W-:Y:S04]  /*1510*/  STS.64 [R0+0x20], R8 ;  /* 0x0000200800007388 */ /* 0x0001e80000000a00 */
[----:B------:R0:W-:Y:S01]  /*1520*/  STS.64 [R0+0x220], R10 ;  /* 0x0002200a00007388 */ /* 0x0001e20000000a00 */
[----:B------:R-:W-:Y:S06]  /*1530*/  BAR.SYNC.DEFER_BLOCKING 0x0 ;  /* 0x0000000000007b1d */ /* 0x000fec0000010000 */
[----:B--23--:R-:W-:Y:S05]  /*1540*/  @P0 EXIT ;  /* 0x000000000000094d */ /* 0x00cfea0003800000 */
[----:B------:R-:W1:Y:S01]  /*1550*/  LDCU UR9, c[0x0][0x360] ;  /* 0x00006c00ff0977ac */ /* 0x000e620008000800 */
[----:B0-----:R-:W0:Y:S01]  /*1560*/  S2R R0, SR_TID.X ;  /* 0x0000000000007919 */ /* 0x001e220000002100 */
[----:B------:R-:W2:Y:S01]  /*1570*/  LDCU UR13, c[0x0][0x3a4] ;  /* 0x00007480ff0d77ac */ /* 0x000ea20008000800 */
[----:B------:R-:W3:Y:S01]  /*1580*/  LDCU UR12, c[0x0][0x364] ;  /* 0x00006c80ff0c77ac */ /* 0x000ee20008000800 */
[----:B-1----:R-:W1:Y:S01]  /*1590*/  I2F.U32.RP R8, UR9 ;  /* 0x0000000900087d06 */ /* 0x002e620008209000 */
[----:B------:R-:W-:Y:S01]  /*15a0*/  ISETP.NE.U32.AND P2, PT, RZ, UR9, PT ;  /* 0x00000009ff007c0c */ /* 0x000fe2000bf45070 */
[----:B------:R-:W-:-:S06]  /*15b0*/  UIMAD UR7, UR9, 0xc, UR4 ;  /* 0x0000000c090778a4 */ /* 0x000fcc000f8e0204 */
[----:B-1----:R-:W1:Y:S01]  /*15c0*/  MUFU.RCP R8, R8 ;  /* 0x0000000800087308 */ /* 0x002e620000001000 */
[----:B0-----:R-:W-:-:S05]  /*15d0*/  VIADD R2, R0, UR9 ;  /* 0x0000000900027c36 */ /* 0x001fca0008000000 */
[C---:B------:R-:W-:Y:S02]  /*15e0*/  ISETP.GE.U32.AND P0, PT, R2.reuse, 0x10, PT ;  /* 0x000000100200780c */ /* 0x040fe40003f06070 */
[----:B------:R-:W-:Y:S02]  /*15f0*/  VIMNMX.U32 R3, PT, PT, R2, 0x10, !PT ;  /* 0x0000001002037848 */ /* 0x000fe40007fe0000 */
[----:B------:R-:W-:-:S04]  /*1600*/  SEL R4, RZ, 0x1, P0 ;  /* 0x00000001ff047807 */ /* 0x000fc80000000000 */
[----:B------:R-:W-:Y:S01]  /*1610*/  IADD3 R3, PT, PT, R3, -R2, -R4 ;  /* 0x8000000203037210 */ /* 0x000fe20007ffe804 */
[----:B-1----:R-:W-:-:S04]  /*1620*/  VIADD R6, R8, 0xffffffe ;  /* 0x0ffffffe08067836 */ /* 0x002fc80000000000 */
[----:B------:R0:W1:Y:S02]  /*1630*/  F2I.FTZ.U32.TRUNC.NTZ R7, R6 ;  /* 0x0000000600077305 */ /* 0x000064000021f000 */
[----:B0-----:R-:W-:Y:S01]  /*1640*/  IMAD.MOV.U32 R6, RZ, RZ, RZ ;  /* 0x000000ffff067224 */ /* 0x001fe200078e00ff */
[----:B-1----:R-:W-:-:S05]  /*1650*/  IADD3 R9, PT, PT, RZ, -R7, RZ ;  /* 0x80000007ff097210 */ /* 0x002fca0007ffe0ff */
[----:B------:R-:W-:-:S04]  /*1660*/  IMAD R9, R9, UR9, RZ ;  /* 0x0000000909097c24 */ /* 0x000fc8000f8e02ff */
[----:B------:R-:W-:-:S06]  /*1670*/  IMAD.HI.U32 R8, R7, R9, R6 ;  /* 0x0000000907087227 */ /* 0x000fcc00078e0006 */
[----:B------:R-:W-:-:S05]  /*1680*/  IMAD.HI.U32 R7, R8, R3, RZ ;  /* 0x0000000308077227 */ /* 0x000fca00078e00ff */
[----:B------:R-:W-:-:S05]  /*1690*/  IADD3 R6, PT, PT, -R7, RZ, RZ ;  /* 0x000000ff07067210 */ /* 0x000fca0007ffe1ff */
[----:B------:R-:W-:Y:S01]  /*16a0*/  IMAD R3, R6, UR9, R3 ;  /* 0x0000000906037c24 */ /* 0x000fe2000f8e0203 */
[----:B------:R-:W-:-:S04]  /*16b0*/  IADD3 R6, PT, PT, R0, UR6, RZ ;  /* 0x0000000600067c10 */ /* 0x000fc8000fffe0ff */
[----:B------:R-:W-:-:S13]  /*16c0*/  ISETP.GE.U32.AND P0, PT, R3, UR9, PT ;  /* 0x0000000903007c0c */ /* 0x000fda000bf06070 */
[----:B------:R-:W-:Y:S02]  /*16d0*/  @P0 VIADD R3, R3, -UR9 ;  /* 0x8000000903030c36 */ /* 0x000fe40008000000 */
[----:B------:R-:W-:-:S03]  /*16e0*/  @P0 VIADD R7, R7, 0x1 ;  /* 0x0000000107070836 */ /* 0x000fc60000000000 */
[----:B------:R-:W-:Y:S01]  /*16f0*/  ISETP.GE.U32.AND P1, PT, R3, UR9, PT ;  /* 0x0000000903007c0c */ /* 0x000fe2000bf26070 */
[----:B------:R-:W-:-:S12]  /*1700*/  VIADD R3, R2, UR9 ;  /* 0x0000000902037c36 */ /* 0x000fd80008000000 */
[----:B------:R-:W-:Y:S02]  /*1710*/  @P1 IADD3 R7, PT, PT, R7, 0x1, RZ ;  /* 0x0000000107071810 */ /* 0x000fe40007ffe0ff */
[----:B------:R-:W-:-:S05]  /*1720*/  @!P2 LOP3.LUT R7, RZ, UR9, RZ, 0x33, !PT ;  /* 0x00000009ff07ac12 */ /* 0x000fca000f8e33ff */
[----:B------:R-:W-:Y:S02]  /*1730*/  IMAD.IADD R4, R4, 0x1, R7 ;  /* 0x0000000104047824 */ /* 0x000fe400078e0207 */
[----:B--23--:R-:W-:-:S07]  /*1740*/  VIADD R7, R3, UR9 ;  /* 0x0000000903077c36 */ /* 0x00cfce0008000000 */
.L_x_36:
[----:B------:R-:W-:Y:S01]  /*1750*/  ISETP.GT.U32.AND P0, PT, R0, 0xf, PT ;  /* 0x0000000f0000780c */ /* 0x000fe20003f04070 */
[----:B------:R-:W-:-:S12]  /*1760*/  BSSY.RECONVERGENT B0, `(.L_x_31) ;  /* 0x000006a000007945 */ /* 0x000fd80003800200 */
[----:B0-2---:R-:W-:Y:S05]  /*1770*/  @P0 BRA `(.L_x_32) ;  /* 0x0000000400a00947 */ /* 0x005fea0003800000 */
[----:B------:R-:W-:Y:S01]  /*1780*/  LOP3.LUT R16, R4, 0x3, RZ, 0xc0, !PT ;  /* 0x0000000304107812 */ /* 0x000fe200078ec0ff */
[----:B------:R-:W-:Y:S01]  /*1790*/  BSSY.RECONVERGENT B1, `(.L_x_33) ;  /* 0x000002e000017945 */ /* 0x000fe20003800200 */
[----:B------:R-:W-:Y:S01]  /*17a0*/  VIADD R13, R5, UR5 ;  /* 0x00000005050d7c36 */ /* 0x000fe20008000000 */
[----:B------:R-:W-:Y:S02]  /*17b0*/  MOV R28, R0 ;  /* 0x00000000001c7202 */ /* 0x000fe40000000f00 */
[----:B------:R-:W-:-:S13]  /*17c0*/  ISETP.NE.AND P0, PT, R16, 0x3, PT ;  /* 0x000000031000780c */ /* 0x000fda0003f05270 */
[----:B------:R-:W-:Y:S05]  /*17d0*/  @!P0 BRA `(.L_x_34) ;  /* 0x0000000000a48947 */ /* 0x000fea0003800000 */
[----:B------:R-:W0:Y:S01]  /*17e0*/  LDC.64 R8, c[0x0][0x3a0] ;  /* 0x0000e800ff087b82 */ /* 0x000e220000000a00 */
[----:B------:R-:W-:Y:S01]  /*17f0*/  IMAD.MOV.U32 R28, RZ, RZ, R2 ;  /* 0x000000ffff1c7224 */ /* 0x000fe200078e0002 */
[----:B0-----:R-:W-:-:S04]  /*1800*/  ISETP.GE.AND P0, PT, R6, R9, PT ;  /* 0x000000090600720c */ /* 0x001fc80003f06270 */
[----:B------:R-:W-:-:S13]  /*1810*/  ISETP.GE.OR P0, PT, R13, R8, P0 ;  /* 0x000000080d00720c */ /* 0x000fda0000706670 */
[----:B------:R-:W-:Y:S02]  /*1820*/  @!P0 IMAD R10, R5, 0x10, R0 ;  /* 0x00000010050a8824 */ /* 0x000fe400078e0200 */
[----:B------:R-:W-:-:S03]  /*1830*/  @!P0 IMAD R15, R13, R9, R6 ;  /* 0x000000090d0f8224 */ /* 0x000fc600078e0206 */
[----:B------:R-:W-:Y:S02]  /*1840*/  @!P0 LEA R12, R10, UR4, 0x2 ;  /* 0x000000040a0c8c11 */ /* 0x000fe4000f8e10ff */
[----:B------:R-:W0:Y:S04]  /*1850*/  @!P0 LDC.64 R10, c[0x0][0x390] ;  /* 0x0000e400ff0a8b82 */ /* 0x000e280000000a00 */
[----:B------:R-:W1:Y:S01]  /*1860*/  @!P0 LDS R12, [R12] ;  /* 0x000000000c0c8984 */ /* 0x000e620000000800 */
[----:B0-----:R-:W-:Y:S01]  /*1870*/  @!P0 IMAD.WIDE.U32 R10, R15, 0x2, R10 ;  /* 0x000000020f0a8825 */ /* 0x001fe200078e000a */
[----:B-1----:R-:W-:-:S05]  /*1880*/  @!P0 F2FP.F16.F32.PACK_AB R14, RZ, R12 ;  /* 0x0000000cff0e823e */ /* 0x002fca00000000ff */
[----:B------:R0:W-:Y:S01]  /*1890*/  @!P0 STG.E.U16 desc[UR10][R10.64], R14 ;  /* 0x0000000e0a008986 */ /* 0x0001e2000c10150a */
[----:B------:R-:W-:-:S13]  /*18a0*/  ISETP.NE.AND P0, PT, R16, RZ, PT ;  /* 0x000000ff1000720c */ /* 0x000fda0003f05270 */
[----:B0-----:R-:W-:Y:S05]  /*18b0*/  @!P0 BRA `(.L_x_34) ;  /* 0x00000000006c8947 */ /* 0x001fea0003800000 */
[----:B------:R-:W-:Y:S01]  /*18c0*/  IADD3 R18, PT, PT, R6, UR9, RZ ;  /* 0x0000000906127c10 */ /* 0x000fe2000fffe0ff */
[----:B------:R-:W-:-:S03]  /*18d0*/  IMAD.MOV.U32 R28, RZ, RZ, R3 ;  /* 0x000000ffff1c7224 */ /* 0x000fc600078e0003 */
[----:B------:R-:W-:-:S04]  /*18e0*/  ISETP.GE.AND P0, PT, R18, R9, PT ;  /* 0x000000091200720c */ /* 0x000fc80003f06270 */
        /* <DEDUP_REMOVED lines=9> */
[----:B------:R-:W-:-:S13]  /*1980*/  ISETP.NE.AND P0, PT, R16, 0x1, PT ;  /* 0x000000011000780c */ /* 0x000fda0003f05270 */
[----:B0-----:R-:W-:Y:S05]  /*1990*/  @!P0 BRA `(.L_x_34) ;  /* 0x0000000000348947 */ /* 0x001fea0003800000 */
[----:B------:R-:W-:Y:S01]  /*19a0*/  IADD3 R18, PT, PT, R18, UR9, RZ ;  /* 0x0000000912127c10 */ /* 0x000fe2000fffe0ff */
[----:B------:R-:W-:-:S03]  /*19b0*/  IMAD.MOV.U32 R28, RZ, RZ, R7 ;  /* 0x000000ffff1c7224 */ /* 0x000fc600078e0007 */
[----:B------:R-:W-:-:S04]  /*19c0*/  ISETP.GE.AND P0, PT, R18, R9, PT ;  /* 0x000000091200720c */ /* 0x000fc80003f06270 */
[----:B------:R-:W-:-:S13]  /*19d0*/  ISETP.GE.OR P0, PT, R13, R8, P0 ;  /* 0x000000080d00720c */ /* 0x000fda0000706670 */
[----:B------:R-:W-:Y:S01]  /*19e0*/  @!P0 IMAD R8, R5, 0x10, R3 ;  /* 0x0000001005088824 */ /* 0x000fe200078e0203 */
[----:B------:R-:W0:Y:S01]  /*19f0*/  @!P0 LDC.64 R10, c[0x0][0x390] ;  /* 0x0000e400ff0a8b82 */ /* 0x000e220000000a00 */
[----:B------:R-:W-:Y:S01]  /*1a00*/  @!P0 IMAD R9, R13, R9, R18 ;  /* 0x000000090d098224 */ /* 0x000fe200078e0212 */
[----:B------:R-:W-:Y:S02]  /*1a10*/  @!P0 MOV R28, R7 ;  /* 0x00000007001c8202 */ /* 0x000fe40000000f00 */
[----:B------:R-:W-:-:S06]  /*1a20*/  @!P0 LEA R12, R8, UR4, 0x2 ;  /* 0x00000004080c8c11 */ /* 0x000fcc000f8e10ff */
[----:B------:R-:W1:Y:S01]  /*1a30*/  @!P0 LDS R12, [R12] ;  /* 0x000000000c0c8984 */ /* 0x000e620000000800 */
[----:B0-----:R-:W-:Y:S01]  /*1a40*/  @!P0 IMAD.WIDE.U32 R8, R9, 0x2, R10 ;  /* 0x0000000209088825 */ /* 0x001fe200078e000a */
[----:B-1----:R-:W-:-:S05]  /*1a50*/  @!P0 F2FP.F16.F32.PACK_AB R14, RZ, R12 ;  /* 0x0000000cff0e823e */ /* 0x002fca00000000ff */
[----:B------:R0:W-:Y:S02]  /*1a60*/  @!P0 STG.E.U16 desc[UR10][R8.64], R14 ;  /* 0x0000000e08008986 */ /* 0x0001e4000c10150a */
.L_x_34:
[----:B------:R-:W-:Y:S05]  /*1a70*/  BSYNC.RECONVERGENT B1 ;  /* 0x0000000000017941 */ /* 0x000fea0003800200 */
.L_x_33:
[----:B------:R-:W-:-:S13]  /*1a80*/  ISETP.GE.U32.AND P0, PT, R4, 0x3, PT ;  /* 0x000000030400780c */ /* 0x000fda0003f06070 */
[----:B------:R-:W-:Y:S05]  /*1a90*/  @!P0 BRA `(.L_x_32) ;  /* 0x0000000000d88947 */ /* 0x000fea0003800000 */
[----:B0-----:R-:W0:Y:S01]  /*1aa0*/  LDC R9, c[0x0][0x360] ;  /* 0x0000d800ff097b82 */ /* 0x001e220000000800 */
[----:B------:R-:W1:Y:S01]  /*1ab0*/  LDCU.64 UR14, c[0x0][0x3a0] ;  /* 0x00007400ff0e77ac */ /* 0x000e620008000a00 */
[----:B------:R-:W-:Y:S02]  /*1ac0*/  VIADD R20, R28, UR6 ;  /* 0x000000061c147c36 */ /* 0x000fe40008000000 */
[----:B----4-:R-:W-:-:S03]  /*1ad0*/  IMAD R26, R5, 0x10, R28 ;  /* 0x00000010051a7824 */ /* 0x010fc600078e021c */
[----:B------:R-:W-:Y:S01]  /*1ae0*/  IADD3 R8, PT, PT, R20, UR9, RZ ;  /* 0x0000000914087c10 */ /* 0x000fe2000fffe0ff */
[----:B------:R-:W-:Y:S01]  /*1af0*/  IMAD.SHL.U32 R26, R26, 0x4, RZ ;  /* 0x000000041a1a7824 */ /* 0x000fe200078e00ff */
[C---:B-1----:R-:W-:Y:S01]  /*1b00*/  ISETP.GE.AND P0, PT, R13.reuse, UR14, PT ;  /* 0x0000000e0d007c0c */ /* 0x042fe2000bf06270 */
[C---:B------:R-:W-:Y:S02]  /*1b10*/  IMAD R10, R13.reuse, UR15, R20 ;  /* 0x0000000f0d0a7c24 */ /* 0x040fe4000f8e0214 */
[----:B------:R-:W-:Y:S02]  /*1b20*/  IMAD R11, R13, UR15, R8 ;  /* 0x0000000f0d0b7c24 */ /* 0x000fe4000f8e0208 */
[C-C-:B0-----:R-:W-:Y:S02]  /*1b30*/  IMAD R12, R9.reuse, 0x2, R20.reuse ;  /* 0x00000002090c7824 */ /* 0x141fe400078e0214 */
[----:B------:R-:W-:Y:S02]  /*1b40*/  IMAD R14, R9, 0x3, R20 ;  /* 0x00000003090e7824 */ /* 0x000fe400078e0214 */
[----:B------:R-:W-:-:S02]  /*1b50*/  IMAD R22, R13, UR15, R12 ;  /* 0x0000000f0d167c24 */ /* 0x000fc4000f8e020c */
[----:B------:R-:W-:-:S07]  /*1b60*/  IMAD R24, R13, UR15, R14 ;  /* 0x0000000f0d187c24 */ /* 0x000fce000f8e020e */
.L_x_35:
[----:B------:R-:W-:Y:S02]  /*1b70*/  ISETP.GE.OR P2, PT, R8, UR13, P0 ;  /* 0x0000000d08007c0c */ /* 0x000fe40008746670 */
[----:B------:R-:W-:Y:S02]  /*1b80*/  ISETP.GE.OR P1, PT, R20, UR13, P0 ;  /* 0x0000000d14007c0c */ /* 0x000fe40008726670 */
[----:B------:R-:W-:Y:S01]  /*1b90*/  ISETP.GE.OR P3, PT, R12, UR13, P0 ;  /* 0x0000000d0c007c0c */ /* 0x000fe20008766670 */
[C---:B------:R-:W-:Y:S01]  /*1ba0*/  IMAD R12, R9.reuse, 0x4, R12 ;  /* 0x00000004090c7824 */ /* 0x040fe200078e020c */
[----:B------:R-:W-:Y:S01]  /*1bb0*/  ISETP.GE.OR P4, PT, R14, UR13, P0 ;  /* 0x0000000d0e007c0c */ /* 0x000fe20008786670 */
[C---:B------:R-:W-:Y:S01]  /*1bc0*/  IMAD R14, R9.reuse, 0x4, R14 ;  /* 0x00000004090e7824 */ /* 0x040fe200078e020e */
[----:B------:R-:W-:Y:S02]  /*1bd0*/  IADD3 R28, PT, PT, R28, UR9, R9 ;  /* 0x000000091c1c7c10 */ /* 0x000fe4000fffe009 */
[----:B------:R-:W-:-:S02]  /*1be0*/  LEA R8, R9, R8, 0x2 ;  /* 0x0000000809087211 */ /* 0x000fc400078e10ff */
[----:B------:R-:W-:Y:S01]  /*1bf0*/  IADD3 R28, PT, PT, R28, UR9, R9 ;  /* 0x000000091c1c7c10 */ /* 0x000fe2000fffe009 */
[----:B------:R-:W-:Y:S01]  /*1c00*/  VOTEU.ALL UP0, P2 ;  /* 0x0000000000ff7886 */ /* 0x000fe20001000000 */
[----:B--2---:R-:W0:Y:S01]  /*1c10*/  @!P2 LDC.64 R16, c[0x0][0x390] ;  /* 0x0000e400ff10ab82 */ /* 0x004e220000000a00 */
[----:B------:R-:W1:Y:S01]  /*1c20*/  @!P1 LDS R23, [R26+UR4] ;  /* 0x000000041a179984 */ /* 0x000e620008000800 */
[----:B------:R-:W-:Y:S02]  /*1c30*/  LEA R20, R9, R20, 0x2 ;  /* 0x0000001409147211 */ /* 0x000fe400078e10ff */
[----:B------:R-:W-:Y:S01]  /*1c40*/  @!UP0 ULEA UR8, UR9, UR4, 0x2 ;  /* 0x0000000409088291 */ /* 0x000fe2000f8e10ff */
[----:B------:R-:W2:Y:S01]  /*1c50*/  @!P4 LDS R15, [R26+UR7] ;  /* 0x000000071a0fc984 */ /* 0x000ea20008000800 */
[----:B------:R-:W-:Y:S02]  /*1c60*/  VOTEU.ALL UP0, P3 ;  /* 0x0000000000ff7886 */ /* 0x000fe40001800000 */
[----:B------:R-:W3:Y:S05]  /*1c70*/  @!P1 LDC.64 R18, c[0x0][0x390] ;  /* 0x0000e400ff129b82 */ /* 0x000eea0000000a00 */
[----:B------:R-:W4:Y:S01]  /*1c80*/  @!P2 LDS R21, [R26+UR8] ;  /* 0x000000081a15a984 */ /* 0x000f220008000800 */
[----:B------:R-:W-:-:S09]  /*1c90*/  @!UP0 ULEA UR8, UR9, UR4, 0x3 ;  /* 0x0000000409088291 */ /* 0x000fd2000f8e18ff */
[----:B------:R5:W4:Y:S01]  /*1ca0*/  @!P3 LDS R13, [R26+UR8] ;  /* 0x000000081a0db984 */ /* 0x000b220008000800 */
[----:B0-----:R-:W-:-:S04]  /*1cb0*/  @!P2 IMAD.WIDE.U32 R16, R11, 0x2, R16 ;  /* 0x000000020b10a825 */ /* 0x001fc800078e0010 */
[C---:B------:R-:W-:Y:S02]  /*1cc0*/  IMAD R11, R9.reuse, 0x4, R11 ;  /* 0x00000004090b7824 */ /* 0x040fe400078e020b */
[----:B-----5:R-:W-:Y:S02]  /*1cd0*/  IMAD R26, R9, 0x10, R26 ;  /* 0x00000010091a7824 */ /* 0x020fe400078e021a */
[----:B---3--:R-:W-:-:S04]  /*1ce0*/  @!P1 IMAD.WIDE.U32 R18, R10, 0x2, R18 ;  /* 0x000000020a129825 */ /* 0x008fc800078e0012 */
[----:B------:R-:W-:Y:S01]  /*1cf0*/  IMAD R10, R9, 0x4, R10 ;  /* 0x00000004090a7824 */ /* 0x000fe200078e020a */
[----:B-1----:R-:W-:Y:S02]  /*1d00*/  @!P1 F2FP.F16.F32.PACK_AB R23, RZ, R23 ;  /* 0x00000017ff17923e */ /* 0x002fe400000000ff */
[----:B--2---:R-:W-:-:S03]  /*1d10*/  @!P4 F2FP.F16.F32.PACK_AB R15, RZ, R15 ;  /* 0x0000000fff0fc23e */ /* 0x004fc600000000ff */
[----:B------:R0:W-:Y:S01]  /*1d20*/  @!P1 STG.E.U16 desc[UR10][R18.64], R23 ;  /* 0x0000001712009986 */ /* 0x0001e2000c10150a */
[----:B------:R-:W-:Y:S02]  /*1d30*/  ISETP.GE.U32.AND P1, PT, R28, 0x10, PT ;  /* 0x000000101c00780c */ /* 0x000fe40003f26070 */
[----:B----4-:R-:W-:-:S05]  /*1d40*/  @!P2 F2FP.F16.F32.PACK_AB R21, RZ, R21 ;  /* 0x00000015ff15a23e */ /* 0x010fca00000000ff */
[----:B------:R1:W-:Y:S01]  /*1d50*/  @!P2 STG.E.U16 desc[UR10][R16.64], R21 ;  /* 0x000000151000a986 */ /* 0x0003e2000c10150a */
[----:B0-----:R-:W0:Y:S01]  /*1d60*/  @!P3 LDC.64 R18, c[0x0][0x390] ;  /* 0x0000e400ff12bb82 */ /* 0x001e220000000a00 */
[----:B------:R-:W-:-:S07]  /*1d70*/  @!P3 F2FP.F16.F32.PACK_AB R13, RZ, R13 ;  /* 0x0000000dff0db23e */ /* 0x000fce00000000ff */
[----:B-1----:R-:W1:Y:S01]  /*1d80*/  @!P4 LDC.64 R16, c[0x0][0x390] ;  /* 0x0000e400ff10cb82 */ /* 0x002e620000000a00 */
[----:B0-----:R-:W-:Y:S01]  /*1d90*/  @!P3 IMAD.WIDE.U32 R18, R22, 0x2, R18 ;  /* 0x000000021612b825 */ /* 0x001fe200078e0012 */
[----:B------:R-:W-:-:S04]  /*1da0*/  LEA R22, R9, R22, 0x2 ;  /* 0x0000001609167211 */ /* 0x000fc800078e10ff */
[----:B------:R2:W-:Y:S01]  /*1db0*/  @!P3 STG.E.U16 desc[UR10][R18.64], R13 ;  /* 0x0000000d1200b986 */ /* 0x0005e2000c10150a */
[----:B-1----:R-:W-:-:S04]  /*1dc0*/  @!P4 IMAD.WIDE.U32 R16, R24, 0x2, R16 ;  /* 0x000000021810c825 */ /* 0x002fc800078e0010 */
[----:B------:R-:W-:Y:S01]  /*1dd0*/  IMAD R24, R9, 0x4, R24 ;  /* 0x0000000409187824 */ /* 0x000fe200078e0218 */
[----:B------:R2:W-:Y:S01]  /*1de0*/  @!P4 STG.E.U16 desc[UR10][R16.64], R15 ;  /* 0x0000000f1000c986 */ /* 0x0005e2000c10150a */
[----:B------:R-:W-:Y:S05]  /*1df0*/  @!P1 BRA `(.L_x_35) ;  /* 0xfffffffc005c9947 */ /* 0x000fea000383ffff */
.L_x_32:
[----:B------:R-:W-:Y:S05]  /*1e00*/  BSYNC.RECONVERGENT B0 ;  /* 0x0000000000007941 */ /* 0x000fea0003800200 */
.L_x_31:
[----:B------:R-:W-:-:S04]  /*1e10*/  IADD3 R5, PT, PT, R5, UR12, RZ ;  /* 0x0000000c05057c10 */ /* 0x000fc8000fffe0ff */
[----:B------:R-:W-:-:S13]  /*1e20*/  ISETP.GE.U32.AND P0, PT, R5, 0x10, PT ;  /* 0x000000100500780c */ /* 0x000fda0003f06070 */
[----:B------:R-:W-:Y:S05]  /*1e30*/  @!P0 BRA `(.L_x_36) ;  /* 0xfffffff800448947 */ /* 0x000fea000383ffff */
[----:B------:R-:W-:Y:S05]  /*1e40*/  EXIT ;  /* 0x000000000000794d */ /* 0x000fea0003800000 */
.L_x_37:
[----:B------:R-:W-:-:S00]  /*1e50*/  BRA `(.L_x_37) ;  /* 0xfffffffc00fc7947 */ /* 0x000fc0000383ffff */
[----:B------:R-:W-:-:S00]  /*1e60*/  NOP ;  /* 0x0000000000007918 */ /* 0x000fc00000000000 */
        /* <DEDUP_REMOVED lines=9> */
.L_x_38:


//--------------------- .nv.shared._Z9gemm_wmmaPK6__halfS1_PS_ffiii --------------------------
	.section	.nv.shared._Z9gemm_wmmaPK6__halfS1_PS_ffiii,"aw",@nobits
	.sectionflags	@""
	.align	4
.nv.shared._Z9gemm_wmmaPK6__halfS1_PS_ffiii:
	.zero		4096


//--------------------- .nv.shared.reserved.0     --------------------------
	.section	.nv.shared.reserved.0,"aw",@nobits
	.weak		__nv_reservedSMEM_offset_0_alias
	.size		__nv_reservedSMEM_offset_0_alias, 0, 64
	.other		__nv_reservedSMEM_offset_0_alias,@"STO_CUDA_RESERVED_SHARED STV_DEFAULT"
__nv_reservedSMEM_offset_0_alias:
	.zero		0
	.zero		64


//--------------------- .nv.constant0._Z9gemm_wmmaPK6__halfS1_PS_ffiii --------------------------
	.section	.nv.constant0._Z9gemm_wmmaPK6__halfS1_PS_ffiii,"a",@progbits
	.sectionflags	@""
	.align	4
.nv.constant0._Z9gemm_wmmaPK6__halfS1_PS_ffiii:
	.zero		940


//--------------------- SYMBOLS --------------------------

	.type		.nv.reservedSmem.offset0,@object
	.size		.nv.reservedSmem.offset0,0x4
	.type		.nv.reservedSmem.cap,@object
	.size		.nv.reservedSmem.cap,0x4
